	.headerflags	@"EF_CUDA_TEXMODE_UNIFIED EF_CUDA_64BIT_ADDRESS EF_CUDA_SM80 EF_CUDA_VIRTUAL_SM(EF_CUDA_SM80)"
	.elftype	@"ET_EXEC"


//--------------------- .nv.info                  --------------------------
	.section	.nv.info,"",@"SHT_CUDA_INFO"
	.align	4


	//----- nvinfo : EIATTR_REGCOUNT
	.align		4
        /*0000*/ 	.byte	0x04, 0x2f
        /*0002*/ 	.short	(.L_1 - .L_0)
	.align		4
.L_0:
        /*0004*/ 	.word	index@(matmul_kernel)
        /*0008*/ 	.word	0x000000a8


	//----- nvinfo : EIATTR_MIN_STACK_SIZE
	.align		4
.L_1:
        /*000c*/ 	.byte	0x04, 0x12
        /*000e*/ 	.short	(.L_3 - .L_2)
	.align		4
.L_2:
        /*0010*/ 	.word	index@(matmul_kernel)
        /*0014*/ 	.word	0x00000000


	//----- nvinfo : EIATTR_FRAME_SIZE
	.align		4
.L_3:
        /*0018*/ 	.byte	0x04, 0x11
        /*001a*/ 	.short	(.L_5 - .L_4)
	.align		4
.L_4:
        /*001c*/ 	.word	index@(matmul_kernel)
        /*0020*/ 	.word	0x00000000


	//----- nvinfo : EIATTR_MIN_STACK_SIZE
	.align		4
.L_5:
        /*0024*/ 	.byte	0x04, 0x12
        /*0026*/ 	.short	(.L_7 - .L_6)
	.align		4
.L_6:
        /*0028*/ 	.word	index@(matmul_kernel)
        /*002c*/ 	.word	0x00000000
.L_7:


//--------------------- .nv.info.matmul_kernel    --------------------------
	.section	.nv.info.matmul_kernel,"",@"SHT_CUDA_INFO"
	.sectionflags	@""
	.align	4


	//----- nvinfo : EIATTR_CUDA_API_VERSION
	.align		4
        /*0000*/ 	.byte	0x04, 0x37
        /*0002*/ 	.short	(.L_9 - .L_8)
.L_8:
        /*0004*/ 	.word	0x0000007c


	//----- nvinfo : EIATTR_SW2861232_WAR
	.align		4
.L_9:
        /*0008*/ 	.byte	0x01, 0x35
	.zero		2


	//----- nvinfo : EIATTR_PARAM_CBANK
	.align		4
        /*000c*/ 	.byte	0x04, 0x0a
        /*000e*/ 	.short	(.L_11 - .L_10)
	.align		4
.L_10:
        /*0010*/ 	.word	index@(.nv.constant0.matmul_kernel)
        /*0014*/ 	.short	0x0160
        /*0016*/ 	.short	0x0030


	//----- nvinfo : EIATTR_CBANK_PARAM_SIZE
	.align		4
.L_11:
        /*0018*/ 	.byte	0x03, 0x19
        /*001a*/ 	.short	0x0030


	//----- nvinfo : EIATTR_KPARAM_INFO
	.align		4
        /*001c*/ 	.byte	0x04, 0x17
        /*001e*/ 	.short	(.L_13 - .L_12)
.L_12:
        /*0020*/ 	.word	0x00000000
        /*0024*/ 	.short	0x0008
        /*0026*/ 	.short	0x002c
        /*0028*/ 	.byte	0x00, 0xf0, 0x11, 0x00


	//----- nvinfo : EIATTR_KPARAM_INFO
	.align		4
.L_13:
        /*002c*/ 	.byte	0x04, 0x17
        /*002e*/ 	.short	(.L_15 - .L_14)
.L_14:
        /*0030*/ 	.word	0x00000000
        /*0034*/ 	.short	0x0007
        /*0036*/ 	.short	0x0028
        /*0038*/ 	.byte	0x00, 0xf0, 0x11, 0x00


	//----- nvinfo : EIATTR_KPARAM_INFO
	.align		4
.L_15:
        /*003c*/ 	.byte	0x04, 0x17
        /*003e*/ 	.short	(.L_17 - .L_16)
.L_16:
        /*0040*/ 	.word	0x00000000
        /*0044*/ 	.short	0x0006
        /*0046*/ 	.short	0x0024
        /*0048*/ 	.byte	0x00, 0xf0, 0x11, 0x00


	//----- nvinfo : EIATTR_KPARAM_INFO
	.align		4
.L_17:
        /*004c*/ 	.byte	0x04, 0x17
        /*004e*/ 	.short	(.L_19 - .L_18)
.L_18:
        /*0050*/ 	.word	0x00000000
        /*0054*/ 	.short	0x0005
        /*0056*/ 	.short	0x0020
        /*0058*/ 	.byte	0x00, 0xf0, 0x11, 0x00


	//----- nvinfo : EIATTR_KPARAM_INFO
	.align		4
.L_19:
        /*005c*/ 	.byte	0x04, 0x17
        /*005e*/ 	.short	(.L_21 - .L_20)
.L_20:
        /*0060*/ 	.word	0x00000000
        /*0064*/ 	.short	0x0004
        /*0066*/ 	.short	0x001c
        /*0068*/ 	.byte	0x00, 0xf0, 0x11, 0x00


	//----- nvinfo : EIATTR_KPARAM_INFO
	.align		4
.L_21:
        /*006c*/ 	.byte	0x04, 0x17
        /*006e*/ 	.short	(.L_23 - .L_22)
.L_22:
        /*0070*/ 	.word	0x00000000
        /*0074*/ 	.short	0x0003
        /*0076*/ 	.short	0x0018
        /*0078*/ 	.byte	0x00, 0xf0, 0x11, 0x00


	//----- nvinfo : EIATTR_KPARAM_INFO
	.align		4
.L_23:
        /*007c*/ 	.byte	0x04, 0x17
        /*007e*/ 	.short	(.L_25 - .L_24)
.L_24:
        /*0080*/ 	.word	0x00000000
        /*0084*/ 	.short	0x0002
        /*0086*/ 	.short	0x0010
        /*0088*/ 	.byte	0x00, 0xf0, 0x21, 0x00


	//----- nvinfo : EIATTR_KPARAM_INFO
	.align		4
.L_25:
        /*008c*/ 	.byte	0x04, 0x17
        /*008e*/ 	.short	(.L_27 - .L_26)
.L_26:
        /*0090*/ 	.word	0x00000000
        /*0094*/ 	.short	0x0001
        /*0096*/ 	.short	0x0008
        /*0098*/ 	.byte	0x00, 0xf0, 0x21, 0x00


	//----- nvinfo : EIATTR_KPARAM_INFO
	.align		4
.L_27:
        /*009c*/ 	.byte	0x04, 0x17
        /*009e*/ 	.short	(.L_29 - .L_28)
.L_28:
        /*00a0*/ 	.word	0x00000000
        /*00a4*/ 	.short	0x0000
        /*00a6*/ 	.short	0x0000
        /*00a8*/ 	.byte	0x00, 0xf0, 0x21, 0x00


	//----- nvinfo : EIATTR_MAXREG_COUNT
	.align		4
.L_29:
        /*00ac*/ 	.byte	0x03, 0x1b
        /*00ae*/ 	.short	0x00ff


	//----- nvinfo : EIATTR_EXIT_INSTR_OFFSETS
	.align		4
        /*00b0*/ 	.byte	0x04, 0x1c
        /*00b2*/ 	.short	(.L_31 - .L_30)


	//   ....[0]....
.L_30:
        /*00b4*/ 	.word	0x000037e0


	//   ....[1]....
        /*00b8*/ 	.word	0x00003810


	//----- nvinfo : EIATTR_MAX_THREADS
	.align		4
.L_31:
        /*00bc*/ 	.byte	0x04, 0x05
        /*00be*/ 	.short	(.L_33 - .L_32)
.L_32:
        /*00c0*/ 	.word	0x00000080
        /*00c4*/ 	.word	0x00000001
        /*00c8*/ 	.word	0x00000001
.L_33:


//--------------------- .nv.callgraph             --------------------------
	.section	.nv.callgraph,"",@"SHT_CUDA_CALLGRAPH"
	.align	4
	.sectionentsize	8
	.align		4
        /*0000*/ 	.word	0x00000000
	.align		4
        /*0004*/ 	.word	0xffffffff
	.align		4
        /*0008*/ 	.word	0x00000000
	.align		4
        /*000c*/ 	.word	0xfffffffe
	.align		4
        /*0010*/ 	.word	0x00000000
	.align		4
        /*0014*/ 	.word	0xfffffffd
	.align		4
        /*0018*/ 	.word	0x00000000
	.align		4
        /*001c*/ 	.word	0xfffffffc


//--------------------- .nv.rel.action            --------------------------
	.section	.nv.rel.action,"",@"SHT_CUDA_RELOCINFO"
	.align	8
	.sectionentsize	8
        /*0000*/ 	.byte	0x73, 0x00, 0x00, 0x00, 0x00, 0x00, 0x00, 0x00, 0x00, 0x00, 0x00, 0x11, 0x25, 0x00, 0x05, 0x36


//--------------------- .nv.constant0.matmul_kernel --------------------------
	.section	.nv.constant0.matmul_kernel,"a",@progbits
	.sectionflags	@""
	.align	4
.nv.constant0.matmul_kernel:
	.zero		400


//--------------------- .text.matmul_kernel       --------------------------
	.section	.text.matmul_kernel,"ax",@progbits
	.sectionflags	@"SHF_BARRIERS=1"
	.sectioninfo	@"SHI_REGISTERS=168"
	.align	128
        .global         matmul_kernel
        .type           matmul_kernel,@function
        .size           matmul_kernel,(.L_x_3 - matmul_kernel)
        .other          matmul_kernel,@"STO_CUDA_ENTRY STV_DEFAULT"
matmul_kernel:
.text.matmul_kernel:
[----:B------:R-:W-:Y:S02]  /*0000*/  MOV R1, c[0x0][0x28] ;  /* 0x00000a0000017a02 */ /* 0x000fe40000000f00 */
[----:B------:R-:W-:Y:S01]  /*0010*/  IMAD.MOV.U32 R0, RZ, RZ, c[0x0][0x17c] ;  /* 0x00005f00ff007624 */ /* 0x000fe200078e00ff */
[----:B------:R-:W1:Y:S01]  /*0020*/  S2R R9, SR_CTAID.X ;  /* 0x0000000000097919 */ /* 0x000e620000002500 */
[----:B------:R-:W-:Y:S01]  /*0030*/  IABS R15, c[0x0][0x178] ;  /* 0x00005e00000f7a13 */ /* 0x000fe20000000000 */
[----:B------:R-:W-:Y:S01]  /*0040*/  UMOV UR10, 0x3f ;  /* 0x0000003f000a7882 */ /* 0x000fe20000000000 */
[----:B------:R-:W-:Y:S01]  /*0050*/  IABS R16, c[0x0][0x17c] ;  /* 0x00005f0000107a13 */ /* 0x000fe20000000000 */
[----:B------:R-:W2:Y:S01]  /*0060*/  S2R R39, SR_TID.X ;  /* 0x0000000000277919 */ /* 0x000ea20000002100 */
[----:B------:R-:W-:Y:S01]  /*0070*/  IADD3 R0, R0, 0x3f, RZ ;  /* 0x0000003f00007810 */ /* 0x000fe20007ffe0ff */
[----:B------:R-:W-:Y:S01]  /*0080*/  ULDC UR14, c[0x0][0x180] ;  /* 0x00006000000e7ab9 */ /* 0x000fe20000000800 */
[----:B------:R-:W-:Y:S01]  /*0090*/  IMAD.MOV.U32 R28, RZ, RZ, 0x2 ;  /* 0x00000002ff1c7424 */ /* 0x000fe200078e00ff */
[----:B------:R-:W-:Y:S01]  /*00a0*/  UIADD3 UR10, UR10, UR14, URZ ;  /* 0x0000000e0a0a7290 */ /* 0x000fe2000fffe03f */
[----:B------:R-:W-:Y:S01]  /*00b0*/  SHF.R.S32.HI R2, RZ, 0x1f, R0 ;  /* 0x0000001fff027819 */ /* 0x000fe20000011400 */
[----:B------:R-:W-:Y:S01]  /*00c0*/  UIADD3 UR5, UR14, -0x40, URZ ;  /* 0xffffffc00e057890 */ /* 0x000fe2000fffe03f */
[----:B------:R-:W-:Y:S01]  /*00d0*/  IMAD.MOV.U32 R35, RZ, RZ, c[0x0][0x188] ;  /* 0x00006200ff237624 */ /* 0x000fe200078e00ff */
[----:B------:R-:W-:Y:S01]  /*00e0*/  UISETP.GT.AND UP0, UPT, UR10, 0x3f, UPT ;  /* 0x0000003f0a00788c */ /* 0x000fe2000bf04270 */
[----:B------:R-:W-:Y:S01]  /*00f0*/  LEA.HI R0, R2, R0, RZ, 0x6 ;  /* 0x0000000002007211 */ /* 0x000fe200078f30ff */
[----:B------:R-:W-:Y:S01]  /*0100*/  ULDC.64 UR20, c[0x0][0x118] ;  /* 0x0000460000147ab9 */ /* 0x000fe20000000a00 */
[----:B------:R-:W-:Y:S01]  /*0110*/  IMAD.MOV.U32 R36, RZ, RZ, RZ ;  /* 0x000000ffff247224 */ /* 0x000fe200078e00ff */
[----:B------:R-:W-:Y:S01]  /*0120*/  USEL UR4, URZ, 0x10, !UP0 ;  /* 0x000000103f047887 */ /* 0x000fe2000c000000 */
[----:B------:R-:W-:Y:S01]  /*0130*/  SHF.R.S32.HI R0, RZ, 0x6, R0 ;  /* 0x00000006ff007819 */ /* 0x000fe20000011400 */
[----:B------:R-:W-:Y:S01]  /*0140*/  UISETP.GT.AND UP0, UPT, UR10, 0x7f, UPT ;  /* 0x0000007f0a00788c */ /* 0x000fe2000bf04270 */
[----:B------:R-:W-:Y:S01]  /*0150*/  IMAD.MOV.U32 R38, RZ, RZ, RZ ;  /* 0x000000ffff267224 */ /* 0x000fe200078e00ff */
[----:B------:R-:W-:Y:S01]  /*0160*/  ULDC UR15, c[0x0][0x188] ;  /* 0x00006200000f7ab9 */ /* 0x000fe20000000800 */
[----:B------:R-:W-:Y:S01]  /*0170*/  IMAD.MOV.U32 R40, RZ, RZ, RZ ;  /* 0x000000ffff287224 */ /* 0x000fe200078e00ff */
[----:B------:R-:W-:Y:S01]  /*0180*/  USHF.L.U32 UR15, UR15, 0x6, URZ ;  /* 0x000000060f0f7899 */ /* 0x000fe2000800063f */
[----:B------:R-:W-:Y:S01]  /*0190*/  IMAD.SHL.U32 R6, R0, 0x8, RZ ;  /* 0x0000000800067824 */ /* 0x000fe200078e00ff */
[----:B-1----:R-:W-:Y:S01]  /*01a0*/  IABS R7, R9 ;  /* 0x0000000900077213 */ /* 0x002fe20000000000 */
[----:B------:R-:W-:Y:S01]  /*01b0*/  IMAD.MOV.U32 R42, RZ, RZ, RZ ;  /* 0x000000ffff2a7224 */ /* 0x000fe200078e00ff */
[----:B------:R-:W-:Y:S01]  /*01c0*/  MOV R50, RZ ;  /* 0x000000ff00327202 */ /* 0x000fe20000000f00 */
[----:B------:R-:W-:Y:S01]  /*01d0*/  IMAD.MOV.U32 R44, RZ, RZ, RZ ;  /* 0x000000ffff2c7224 */ /* 0x000fe200078e00ff */
[-C--:B------:R-:W-:Y:S01]  /*01e0*/  IABS R0, R6.reuse ;  /* 0x0000000600007213 */ /* 0x080fe20000000000 */
[----:B--2---:R-:W-:Y:S01]  /*01f0*/  IMAD.SHL.U32 R19, R39, 0x8, RZ ;  /* 0x0000000827137824 */ /* 0x004fe200078e00ff */
[----:B------:R-:W-:Y:S01]  /*0200*/  IABS R5, R6 ;  /* 0x0000000600057213 */ /* 0x000fe20000000000 */
[----:B------:R-:W-:Y:S01]  /*0210*/  IMAD.MOV.U32 R46, RZ, RZ, RZ ;  /* 0x000000ffff2e7224 */ /* 0x000fe200078e00ff */
[----:B------:R-:W-:Y:S01]  /*0220*/  SHF.R.U32.HI R154, RZ, 0x3, R39 ;  /* 0x00000003ff9a7819 */ /* 0x000fe20000011627 */
[----:B------:R-:W-:Y:S01]  /*0230*/  IMAD.MOV.U32 R4, RZ, RZ, R0 ;  /* 0x000000ffff047224 */ /* 0x000fe200078e0000 */
[----:B------:R-:W-:Y:S01]  /*0240*/  LOP3.LUT R29, R19, 0x38, RZ, 0xc0, !PT ;  /* 0x00000038131d7812 */ /* 0x000fe200078ec0ff */
[----:B------:R-:W-:Y:S01]  /*0250*/  IMAD.MOV.U32 R48, RZ, RZ, RZ ;  /* 0x000000ffff307224 */ /* 0x000fe200078e00ff */
[----:B------:R-:W-:Y:S01]  /*0260*/  SGXT.U32 R154, R154, 0x4 ;  /* 0x000000049a9a781a */ /* 0x000fe20000000000 */
[----:B------:R-:W1:Y:S01]  /*0270*/  I2F.RP R2, R4 ;  /* 0x0000000400027306 */ /* 0x000e620000209400 */
[----:B------:R-:W-:Y:S01]  /*0280*/  MOV R33, UR15 ;  /* 0x0000000f00217c02 */ /* 0x000fe20008000f00 */
[----:B------:R-:W-:Y:S01]  /*0290*/  IMAD.MOV.U32 R52, RZ, RZ, RZ ;  /* 0x000000ffff347224 */ /* 0x000fe200078e00ff */
[C---:B------:R-:W-:Y:S01]  /*02a0*/  LOP3.LUT R165, R154.reuse, 0x10, RZ, 0xfc, !PT ;  /* 0x000000109aa57812 */ /* 0x040fe200078efcff */
[----:B------:R-:W-:Y:S01]  /*02b0*/  IMAD.MOV.U32 R54, RZ, RZ, RZ ;  /* 0x000000ffff367224 */ /* 0x000fe200078e00ff */
[C---:B------:R-:W-:Y:S01]  /*02c0*/  LOP3.LUT R164, R154.reuse, 0x20, RZ, 0xfc, !PT ;  /* 0x000000209aa47812 */ /* 0x040fe200078efcff */
[----:B------:R-:W-:Y:S01]  /*02d0*/  IMAD.MOV.U32 R56, RZ, RZ, RZ ;  /* 0x000000ffff387224 */ /* 0x000fe200078e00ff */
[----:B------:R-:W-:Y:S01]  /*02e0*/  LOP3.LUT R163, R154, 0x30, RZ, 0xfc, !PT ;  /* 0x000000309aa37812 */ /* 0x000fe200078efcff */
[----:B------:R-:W-:-:S02]  /*02f0*/  IMAD.MOV.U32 R58, RZ, RZ, RZ ;  /* 0x000000ffff3a7224 */ /* 0x000fc400078e00ff */
[----:B------:R-:W-:Y:S02]  /*0300*/  IMAD.MOV.U32 R60, RZ, RZ, RZ ;  /* 0x000000ffff3c7224 */ /* 0x000fe400078e00ff */
[----:B------:R-:W-:Y:S02]  /*0310*/  IMAD.MOV.U32 R62, RZ, RZ, RZ ;  /* 0x000000ffff3e7224 */ /* 0x000fe400078e00ff */
[----:B------:R-:W-:Y:S01]  /*0320*/  IMAD.MOV.U32 R64, RZ, RZ, RZ ;  /* 0x000000ffff407224 */ /* 0x000fe200078e00ff */
[----:B-1----:R-:W1:Y:S01]  /*0330*/  MUFU.RCP R2, R2 ;  /* 0x0000000200027308 */ /* 0x002e620000001000 */
[----:B------:R-:W-:Y:S01]  /*0340*/  IMAD.MOV.U32 R66, RZ, RZ, RZ ;  /* 0x000000ffff427224 */ /* 0x000fe200078e00ff */
[----:B-1----:R-:W-:-:S06]  /*0350*/  IADD3 R2, R2, 0xffffffe, RZ ;  /* 0x0ffffffe02027810 */ /* 0x002fcc0007ffe0ff */
[----:B------:R-:W1:Y:S02]  /*0360*/  F2I.FTZ.U32.TRUNC.NTZ R3, R2 ;  /* 0x0000000200037305 */ /* 0x000e64000021f000 */
[----:B-1----:R-:W-:Y:S02]  /*0370*/  IMAD.MOV R0, RZ, RZ, -R3 ;  /* 0x000000ffff007224 */ /* 0x002fe400078e0a03 */
[----:B------:R-:W-:Y:S02]  /*0380*/  IMAD.MOV.U32 R2, RZ, RZ, RZ ;  /* 0x000000ffff027224 */ /* 0x000fe400078e00ff */
[----:B------:R-:W-:-:S04]  /*0390*/  IMAD R0, R0, R4, RZ ;  /* 0x0000000400007224 */ /* 0x000fc800078e02ff */
[----:B------:R-:W-:-:S04]  /*03a0*/  IMAD.HI.U32 R3, R3, R0, R2 ;  /* 0x0000000003037227 */ /* 0x000fc800078e0002 */
[----:B------:R-:W-:-:S04]  /*03b0*/  IMAD.MOV R0, RZ, RZ, -R5 ;  /* 0x000000ffff007224 */ /* 0x000fc800078e0a05 */
[----:B------:R-:W-:Y:S02]  /*03c0*/  IMAD.MOV.U32 R2, RZ, RZ, R0 ;  /* 0x000000ffff027224 */ /* 0x000fe400078e0000 */
[----:B------:R-:W-:-:S04]  /*03d0*/  IMAD.HI.U32 R0, R3, R7, RZ ;  /* 0x0000000703007227 */ /* 0x000fc800078e00ff */
[----:B------:R-:W-:-:S05]  /*03e0*/  IMAD R2, R0, R2, R7 ;  /* 0x0000000200027224 */ /* 0x000fca00078e0207 */
[----:B------:R-:W-:-:S13]  /*03f0*/  ISETP.GT.U32.AND P1, PT, R4, R2, PT ;  /* 0x000000020400720c */ /* 0x000fda0003f24070 */
[----:B------:R-:W-:Y:S01]  /*0400*/  @!P1 IMAD.IADD R2, R2, 0x1, -R4 ;  /* 0x0000000102029824 */ /* 0x000fe200078e0a04 */
[----:B------:R-:W-:Y:S02]  /*0410*/  @!P1 IADD3 R0, R0, 0x1, RZ ;  /* 0x0000000100009810 */ /* 0x000fe40007ffe0ff */
[----:B------:R-:W-:Y:S02]  /*0420*/  ISETP.NE.AND P1, PT, R6, RZ, PT ;  /* 0x000000ff0600720c */ /* 0x000fe40003f25270 */
[----:B------:R-:W-:Y:S02]  /*0430*/  ISETP.GE.U32.AND P2, PT, R2, R4, PT ;  /* 0x000000040200720c */ /* 0x000fe40003f46070 */
[----:B------:R-:W-:-:S04]  /*0440*/  LOP3.LUT R2, R9, R6, RZ, 0x3c, !PT ;  /* 0x0000000609027212 */ /* 0x000fc800078e3cff */
[----:B------:R-:W-:Y:S01]  /*0450*/  ISETP.GE.AND P0, PT, R2, RZ, PT ;  /* 0x000000ff0200720c */ /* 0x000fe20003f06270 */
[----:B------:R-:W-:-:S06]  /*0460*/  IMAD.MOV.U32 R2, RZ, RZ, c[0x0][0x178] ;  /* 0x00005e00ff027624 */ /* 0x000fcc00078e00ff */
[----:B------:R-:W-:-:S05]  /*0470*/  @P2 IADD3 R0, R0, 0x1, RZ ;  /* 0x0000000100002810 */ /* 0x000fca0007ffe0ff */
[----:B------:R-:W-:Y:S01]  /*0480*/  IMAD.MOV.U32 R4, RZ, RZ, R0 ;  /* 0x000000ffff047224 */ /* 0x000fe200078e0000 */
[----:B------:R-:W-:-:S03]  /*0490*/  IADD3 R0, R2, 0x7f, RZ ;  /* 0x0000007f02007810 */ /* 0x000fc60007ffe0ff */
[----:B------:R-:W-:Y:S01]  /*04a0*/  @!P0 IMAD.MOV R4, RZ, RZ, -R4 ;  /* 0x000000ffff048224 */ /* 0x000fe200078e0a04 */
[----:B------:R-:W-:Y:S02]  /*04b0*/  SHF.R.S32.HI R2, RZ, 0x1f, R0 ;  /* 0x0000001fff027819 */ /* 0x000fe40000011400 */
[----:B------:R-:W-:Y:S02]  /*04c0*/  @!P1 LOP3.LUT R4, RZ, R6, RZ, 0x33, !PT ;  /* 0x00000006ff049212 */ /* 0x000fe400078e33ff */
[----:B------:R-:W-:Y:S02]  /*04d0*/  LEA.HI R0, R2, R0, RZ, 0x7 ;  /* 0x0000000002007211 */ /* 0x000fe400078f38ff */
[----:B------:R-:W-:Y:S01]  /*04e0*/  SHF.L.U32 R10, R4, 0x3, RZ ;  /* 0x00000003040a7819 */ /* 0x000fe200000006ff */
[----:B------:R-:W-:-:S03]  /*04f0*/  IMAD.MOV R4, RZ, RZ, -R4 ;  /* 0x000000ffff047224 */ /* 0x000fc600078e0a04 */
[----:B------:R-:W-:Y:S01]  /*0500*/  LEA.HI.SX32 R0, R0, -R10, 0x19 ;  /* 0x8000000a00007211 */ /* 0x000fe200078fcaff */
[----:B------:R-:W-:-:S03]  /*0510*/  IMAD R9, R6, R4, R9 ;  /* 0x0000000406097224 */ /* 0x000fc600078e0209 */
[----:B------:R-:W-:-:S04]  /*0520*/  IMNMX R8, R0, 0x8, PT ;  /* 0x0000000800087817 */ /* 0x000fc80003800200 */
[-C--:B------:R-:W-:Y:S02]  /*0530*/  IABS R0, R8.reuse ;  /* 0x0000000800007213 */ /* 0x080fe40000000000 */
[----:B------:R-:W-:-:S03]  /*0540*/  IABS R6, R8 ;  /* 0x0000000800067213 */ /* 0x000fc60000000000 */
[----:B------:R-:W-:-:S04]  /*0550*/  IMAD.MOV.U32 R5, RZ, RZ, R0 ;  /* 0x000000ffff057224 */ /* 0x000fc800078e0000 */
[----:B------:R-:W1:Y:S08]  /*0560*/  I2F.RP R2, R5 ;  /* 0x0000000500027306 */ /* 0x000e700000209400 */
[----:B-1----:R-:W1:Y:S02]  /*0570*/  MUFU.RCP R2, R2 ;  /* 0x0000000200027308 */ /* 0x002e640000001000 */
[----:B-1----:R-:W-:-:S06]  /*0580*/  IADD3 R2, R2, 0xffffffe, RZ ;  /* 0x0ffffffe02027810 */ /* 0x002fcc0007ffe0ff */
[----:B------:R1:W2:Y:S02]  /*0590*/  F2I.FTZ.U32.TRUNC.NTZ R3, R2 ;  /* 0x0000000200037305 */ /* 0x0002a4000021f000 */
[----:B-1----:R-:W-:Y:S01]  /*05a0*/  IABS R2, R9 ;  /* 0x0000000900027213 */ /* 0x002fe20000000000 */
[----:B--2---:R-:W-:-:S04]  /*05b0*/  IMAD.MOV R0, RZ, RZ, -R3 ;  /* 0x000000ffff007224 */ /* 0x004fc800078e0a03 */
[----:B------:R-:W-:Y:S02]  /*05c0*/  IMAD.MOV.U32 R4, RZ, RZ, R2 ;  /* 0x000000ffff047224 */ /* 0x000fe400078e0002 */
[----:B------:R-:W-:Y:S02]  /*05d0*/  IMAD R0, R0, R5, RZ ;  /* 0x0000000500007224 */ /* 0x000fe400078e02ff */
[----:B------:R-:W-:-:S04]  /*05e0*/  IMAD.MOV.U32 R2, RZ, RZ, RZ ;  /* 0x000000ffff027224 */ /* 0x000fc800078e00ff */
[----:B------:R-:W-:-:S04]  /*05f0*/  IMAD.HI.U32 R3, R3, R0, R2 ;  /* 0x0000000003037227 */ /* 0x000fc800078e0002 */
[----:B------:R-:W-:Y:S02]  /*0600*/  IMAD.MOV R0, RZ, RZ, -R6 ;  /* 0x000000ffff007224 */ /* 0x000fe400078e0a06 */
[----:B------:R-:W1:Y:S02]  /*0610*/  I2F.RP R6, R15 ;  /* 0x0000000f00067306 */ /* 0x000e640000209400 */
[----:B------:R-:W-:Y:S02]  /*0620*/  IMAD.MOV.U32 R2, RZ, RZ, R0 ;  /* 0x000000ffff027224 */ /* 0x000fe400078e0000 */
[----:B------:R-:W-:-:S04]  /*0630*/  IMAD.HI.U32 R0, R3, R4, RZ ;  /* 0x0000000403007227 */ /* 0x000fc800078e00ff */
[----:B------:R-:W-:Y:S02]  /*0640*/  IMAD R2, R0, R2, R4 ;  /* 0x0000000200027224 */ /* 0x000fe400078e0204 */
[----:B------:R-:W2:Y:S03]  /*0650*/  I2F.RP R4, R16 ;  /* 0x0000001000047306 */ /* 0x000ea60000209400 */
[----:B------:R-:W-:-:S05]  /*0660*/  ISETP.GT.U32.AND P1, PT, R5, R2, PT ;  /* 0x000000020500720c */ /* 0x000fca0003f24070 */
[----:B-1----:R-:W1:Y:S08]  /*0670*/  MUFU.RCP R6, R6 ;  /* 0x0000000600067308 */ /* 0x002e700000001000 */
[----:B------:R-:W-:Y:S01]  /*0680*/  @!P1 IMAD.IADD R2, R2, 0x1, -R5 ;  /* 0x0000000102029824 */ /* 0x000fe200078e0a05 */
[----:B------:R-:W-:Y:S01]  /*0690*/  @!P1 IADD3 R0, R0, 0x1, RZ ;  /* 0x0000000100009810 */ /* 0x000fe20007ffe0ff */
[----:B--2---:R-:W2:Y:S01]  /*06a0*/  MUFU.RCP R4, R4 ;  /* 0x0000000400047308 */ /* 0x004ea20000001000 */
[----:B------:R-:W-:-:S02]  /*06b0*/  ISETP.NE.AND P1, PT, R8, RZ, PT ;  /* 0x000000ff0800720c */ /* 0x000fc40003f25270 */
[----:B------:R-:W-:Y:S02]  /*06c0*/  ISETP.GE.U32.AND P2, PT, R2, R5, PT ;  /* 0x000000050200720c */ /* 0x000fe40003f46070 */
[----:B------:R-:W-:Y:S02]  /*06d0*/  LOP3.LUT R2, R9, R8, RZ, 0x3c, !PT ;  /* 0x0000000809027212 */ /* 0x000fe400078e3cff */
[----:B-1----:R-:W-:Y:S02]  /*06e0*/  IADD3 R6, R6, 0xffffffe, RZ ;  /* 0x0ffffffe06067810 */ /* 0x002fe40007ffe0ff */
[----:B------:R-:W-:Y:S02]  /*06f0*/  ISETP.GE.AND P0, PT, R2, RZ, PT ;  /* 0x000000ff0200720c */ /* 0x000fe40003f06270 */
[----:B------:R-:W1:Y:S05]  /*0700*/  F2I.FTZ.U32.TRUNC.NTZ R7, R6 ;  /* 0x0000000600077305 */ /* 0x000e6a000021f000 */
[----:B------:R-:W-:-:S02]  /*0710*/  @P2 IADD3 R0, R0, 0x1, RZ ;  /* 0x0000000100002810 */ /* 0x000fc40007ffe0ff */
[----:B--2---:R-:W-:-:S03]  /*0720*/  IADD3 R4, R4, 0xffffffe, RZ ;  /* 0x0ffffffe04047810 */ /* 0x004fc60007ffe0ff */
[----:B------:R-:W-:Y:S01]  /*0730*/  IMAD.MOV.U32 R13, RZ, RZ, R0 ;  /* 0x000000ffff0d7224 */ /* 0x000fe200078e0000 */
[----:B------:R2:W3:Y:S03]  /*0740*/  F2I.FTZ.U32.TRUNC.NTZ R5, R4 ;  /* 0x0000000400057305 */ /* 0x0004e6000021f000 */
[----:B------:R-:W-:Y:S01]  /*0750*/  @!P0 IMAD.MOV R13, RZ, RZ, -R13 ;  /* 0x000000ffff0d8224 */ /* 0x000fe200078e0a0d */
[----:B------:R-:W-:Y:S01]  /*0760*/  @!P1 LOP3.LUT R13, RZ, R8, RZ, 0x33, !PT ;  /* 0x00000008ff0d9212 */ /* 0x000fe200078e33ff */
[----:B-1----:R-:W-:Y:S02]  /*0770*/  IMAD.MOV R2, RZ, RZ, -R7 ;  /* 0x000000ffff027224 */ /* 0x002fe400078e0a07 */
[----:B------:R-:W-:Y:S01]  /*0780*/  IMAD.MOV.U32 R6, RZ, RZ, RZ ;  /* 0x000000ffff067224 */ /* 0x000fe200078e00ff */
[----:B------:R-:W-:Y:S01]  /*0790*/  IADD3 R0, -R13, RZ, RZ ;  /* 0x000000ff0d007210 */ /* 0x000fe20007ffe1ff */
[----:B------:R-:W-:-:S02]  /*07a0*/  IMAD.MOV.U32 R3, RZ, RZ, R2 ;  /* 0x000000ffff037224 */ /* 0x000fc400078e0002 */
[----:B------:R-:W-:Y:S02]  /*07b0*/  IMAD R153, R13, 0x40, R29 ;  /* 0x000000400d997824 */ /* 0x000fe400078e021d */
[----:B------:R-:W-:Y:S02]  /*07c0*/  IMAD R0, R8, R0, R9 ;  /* 0x0000000008007224 */ /* 0x000fe400078e0209 */
[----:B--2---:R-:W-:Y:S02]  /*07d0*/  IMAD.MOV.U32 R4, RZ, RZ, RZ ;  /* 0x000000ffff047224 */ /* 0x004fe400078e00ff */
[----:B------:R-:W-:Y:S02]  /*07e0*/  IMAD.IADD R2, R10, 0x1, R0 ;  /* 0x000000010a027824 */ /* 0x000fe400078e0200 */
[----:B------:R-:W-:Y:S02]  /*07f0*/  IMAD R0, R3, R15, RZ ;  /* 0x0000000f03007224 */ /* 0x000fe400078e02ff */
[----:B------:R-:W-:-:S02]  /*0800*/  IMAD.SHL.U32 R2, R2, 0x80, RZ ;  /* 0x0000008002027824 */ /* 0x000fc400078e00ff */
[----:B------:R-:W-:-:S03]  /*0810*/  IMAD.HI.U32 R0, R7, R0, R6 ;  /* 0x0000000007007227 */ /* 0x000fc600078e0006 */
[C-C-:B------:R-:W-:Y:S01]  /*0820*/  LOP3.LUT R161, R2.reuse, 0x30, R154.reuse, 0xfe, !PT ;  /* 0x0000003002a17812 */ /* 0x140fe200078efe9a */
[----:B---3--:R-:W-:Y:S01]  /*0830*/  IMAD.MOV R3, RZ, RZ, -R5 ;  /* 0x000000ffff037224 */ /* 0x008fe200078e0a05 */
[C---:B------:R-:W-:Y:S02]  /*0840*/  LOP3.LUT R155, R2.reuse, R154, RZ, 0xfc, !PT ;  /* 0x0000009a029b7212 */ /* 0x040fe400078efcff */
[----:B------:R-:W-:Y:S01]  /*0850*/  IABS R6, R161 ;  /* 0x000000a100067213 */ /* 0x000fe20000000000 */
[----:B------:R-:W-:Y:S01]  /*0860*/  IMAD R14, R3, R16, RZ ;  /* 0x00000010030e7224 */ /* 0x000fe200078e02ff */
[C-C-:B------:R-:W-:Y:S02]  /*0870*/  LOP3.LUT R159, R2.reuse, 0x10, R154.reuse, 0xfe, !PT ;  /* 0x00000010029f7812 */ /* 0x140fe400078efe9a */
[----:B------:R-:W-:Y:S01]  /*0880*/  LOP3.LUT R160, R2, 0x20, R154, 0xfe, !PT ;  /* 0x0000002002a07812 */ /* 0x000fe200078efe9a */
[----:B------:R-:W-:Y:S01]  /*0890*/  IMAD.HI.U32 R3, R0, R6, RZ ;  /* 0x0000000600037227 */ /* 0x000fe200078e00ff */
[----:B------:R-:W-:-:S02]  /*08a0*/  IABS R9, R155 ;  /* 0x0000009b00097213 */ /* 0x000fc40000000000 */
[----:B------:R-:W-:Y:S01]  /*08b0*/  IABS R8, R159 ;  /* 0x0000009f00087213 */ /* 0x000fe20000000000 */
[----:B------:R-:W-:Y:S01]  /*08c0*/  IMAD.HI.U32 R14, R5, R14, R4 ;  /* 0x0000000e050e7227 */ /* 0x000fe200078e0004 */
[----:B------:R-:W-:Y:S02]  /*08d0*/  IABS R7, R160 ;  /* 0x000000a000077213 */ /* 0x000fe40000000000 */
[----:B------:R-:W-:Y:S01]  /*08e0*/  IADD3 R3, -R3, RZ, RZ ;  /* 0x000000ff03037210 */ /* 0x000fe20007ffe1ff */
[----:B------:R-:W-:Y:S01]  /*08f0*/  IMAD.HI.U32 R10, R0, R9, RZ ;  /* 0x00000009000a7227 */ /* 0x000fe200078e00ff */
[C-C-:B------:R-:W-:Y:S02]  /*0900*/  LOP3.LUT R156, R2.reuse, 0x40, R154.reuse, 0xfe, !PT ;  /* 0x00000040029c7812 */ /* 0x140fe400078efe9a */
[--C-:B------:R-:W-:Y:S01]  /*0910*/  LOP3.LUT R157, R2, 0x50, R154.reuse, 0xfe, !PT ;  /* 0x00000050029d7812 */ /* 0x100fe200078efe9a */
[----:B------:R-:W-:Y:S01]  /*0920*/  IMAD.HI.U32 R11, R0, R8, RZ ;  /* 0x00000008000b7227 */ /* 0x000fe200078e00ff */
[----:B------:R-:W-:-:S02]  /*0930*/  LOP3.LUT R158, R2, 0x60, R154, 0xfe, !PT ;  /* 0x00000060029e7812 */ /* 0x000fc400078efe9a */
[----:B------:R-:W-:Y:S01]  /*0940*/  LOP3.LUT R162, R2, 0x70, R154, 0xfe, !PT ;  /* 0x0000007002a27812 */ /* 0x000fe200078efe9a */
[----:B------:R-:W-:Y:S01]  /*0950*/  IMAD.HI.U32 R12, R0, R7, RZ ;  /* 0x00000007000c7227 */ /* 0x000fe200078e00ff */
[----:B------:R-:W-:Y:S02]  /*0960*/  IABS R4, R156 ;  /* 0x0000009c00047213 */ /* 0x000fe40000000000 */
[----:B------:R-:W-:Y:S01]  /*0970*/  IABS R2, R158 ;  /* 0x0000009e00027213 */ /* 0x000fe20000000000 */
[----:B------:R-:W-:Y:S02]  /*0980*/  IMAD.MOV R10, RZ, RZ, -R10 ;  /* 0x000000ffff0a7224 */ /* 0x000fe400078e0a0a */
[C---:B------:R-:W-:Y:S01]  /*0990*/  IMAD R6, R15.reuse, R3, R6 ;  /* 0x000000030f067224 */ /* 0x040fe200078e0206 */
[----:B------:R-:W-:Y:S01]  /*09a0*/  IABS R3, R157 ;  /* 0x0000009d00037213 */ /* 0x000fe20000000000 */
[----:B------:R-:W-:Y:S02]  /*09b0*/  IMAD.MOV R11, RZ, RZ, -R11 ;  /* 0x000000ffff0b7224 */ /* 0x000fe400078e0a0b */
[----:B------:R-:W-:Y:S01]  /*09c0*/  IMAD.MOV R12, RZ, RZ, -R12 ;  /* 0x000000ffff0c7224 */ /* 0x000fe200078e0a0c */
[C---:B------:R-:W-:Y:S01]  /*09d0*/  ISETP.GT.U32.AND P2, PT, R15.reuse, R6, PT ;  /* 0x000000060f00720c */ /* 0x040fe20003f44070 */
[C---:B------:R-:W-:Y:S01]  /*09e0*/  IMAD R9, R15.reuse, R10, R9 ;  /* 0x0000000a0f097224 */ /* 0x040fe200078e0209 */
[----:B------:R-:W-:Y:S01]  /*09f0*/  IABS R10, R162 ;  /* 0x000000a2000a7213 */ /* 0x000fe20000000000 */
[----:B------:R-:W-:-:S02]  /*0a00*/  IMAD R8, R15, R11, R8 ;  /* 0x0000000b0f087224 */ /* 0x000fc400078e0208 */
[C---:B------:R-:W-:Y:S01]  /*0a10*/  IMAD R7, R15.reuse, R12, R7 ;  /* 0x0000000c0f077224 */ /* 0x040fe200078e0207 */
[C---:B------:R-:W-:Y:S01]  /*0a20*/  ISETP.GT.U32.AND P4, PT, R15.reuse, R9, PT ;  /* 0x000000090f00720c */ /* 0x040fe20003f84070 */
[C---:B------:R-:W-:Y:S01]  /*0a30*/  IMAD.HI.U32 R5, R0.reuse, R4, RZ ;  /* 0x0000000400057227 */ /* 0x040fe200078e00ff */
[C---:B------:R-:W-:Y:S02]  /*0a40*/  ISETP.GT.U32.AND P3, PT, R15.reuse, R8, PT ;  /* 0x000000080f00720c */ /* 0x040fe40003f64070 */
[----:B------:R-:W-:Y:S01]  /*0a50*/  ISETP.GT.U32.AND P6, PT, R15, R7, PT ;  /* 0x000000070f00720c */ /* 0x000fe20003fc4070 */
[----:B------:R-:W-:Y:S02]  /*0a60*/  IMAD.HI.U32 R12, R0, R3, RZ ;  /* 0x00000003000c7227 */ /* 0x000fe400078e00ff */
[----:B------:R-:W-:Y:S02]  /*0a70*/  @!P2 IADD3 R6, R6, -R15, RZ ;  /* 0x8000000f0606a210 */ /* 0x000fe40007ffe0ff */
[----:B------:R-:W-:-:S04]  /*0a80*/  IMAD.HI.U32 R11, R0, R2, RZ ;  /* 0x00000002000b7227 */ /* 0x000fc800078e00ff */
[----:B------:R-:W-:-:S04]  /*0a90*/  IMAD.HI.U32 R0, R0, R10, RZ ;  /* 0x0000000a00007227 */ /* 0x000fc800078e00ff */
[----:B------:R-:W-:Y:S02]  /*0aa0*/  IMAD.MOV R5, RZ, RZ, -R5 ;  /* 0x000000ffff057224 */ /* 0x000fe400078e0a05 */
[----:B------:R-:W-:Y:S02]  /*0ab0*/  IMAD.MOV R0, RZ, RZ, -R0 ;  /* 0x000000ffff007224 */ /* 0x000fe400078e0a00 */
[C---:B------:R-:W-:Y:S01]  /*0ac0*/  IMAD R4, R15.reuse, R5, R4 ;  /* 0x000000050f047224 */ /* 0x040fe200078e0204 */
[----:B------:R-:W-:Y:S01]  /*0ad0*/  IABS R5, R153 ;  /* 0x0000009900057213 */ /* 0x000fe20000000000 */
[----:B------:R-:W-:Y:S02]  /*0ae0*/  IMAD R0, R15, R0, R10 ;  /* 0x000000000f007224 */ /* 0x000fe400078e020a */
[--C-:B------:R-:W-:Y:S01]  /*0af0*/  @!P4 IMAD.IADD R9, R9, 0x1, -R15.reuse ;  /* 0x000000010909c824 */ /* 0x100fe200078e0a0f */
[C---:B------:R-:W-:Y:S01]  /*0b00*/  ISETP.GT.U32.AND P0, PT, R15.reuse, R4, PT ;  /* 0x000000040f00720c */ /* 0x040fe20003f04070 */
[----:B------:R-:W-:Y:S01]  /*0b10*/  IMAD.MOV R12, RZ, RZ, -R12 ;  /* 0x000000ffff0c7224 */ /* 0x000fe200078e0a0c */
[C---:B------:R-:W-:Y:S01]  /*0b20*/  ISETP.GT.U32.AND P4, PT, R15.reuse, R0, PT ;  /* 0x000000000f00720c */ /* 0x040fe20003f84070 */
[----:B------:R-:W-:Y:S01]  /*0b30*/  @!P3 IMAD.IADD R8, R8, 0x1, -R15 ;  /* 0x000000010808b824 */ /* 0x000fe200078e0a0f */
[----:B------:R-:W-:Y:S01]  /*0b40*/  ISETP.GT.U32.AND P3, PT, R15, R9, PT ;  /* 0x000000090f00720c */ /* 0x000fe20003f64070 */
[----:B------:R-:W-:-:S02]  /*0b50*/  IMAD.MOV R11, RZ, RZ, -R11 ;  /* 0x000000ffff0b7224 */ /* 0x000fc400078e0a0b */
[C---:B------:R-:W-:Y:S01]  /*0b60*/  IMAD R3, R15.reuse, R12, R3 ;  /* 0x0000000c0f037224 */ /* 0x040fe200078e0203 */
[----:B------:R-:W-:Y:S01]  /*0b70*/  ISETP.GT.U32.AND P2, PT, R15, R8, PT ;  /* 0x000000080f00720c */ /* 0x000fe20003f44070 */
[--C-:B------:R-:W-:Y:S02]  /*0b80*/  @!P6 IMAD.IADD R7, R7, 0x1, -R15.reuse ;  /* 0x000000010707e824 */ /* 0x100fe400078e0a0f */
[C---:B------:R-:W-:Y:S01]  /*0b90*/  IMAD R2, R15.reuse, R11, R2 ;  /* 0x0000000b0f027224 */ /* 0x040fe200078e0202 */
[C---:B------:R-:W-:Y:S01]  /*0ba0*/  ISETP.GT.U32.AND P1, PT, R15.reuse, R3, PT ;  /* 0x000000030f00720c */ /* 0x040fe20003f24070 */
[--C-:B------:R-:W-:Y:S01]  /*0bb0*/  @!P0 IMAD.IADD R4, R4, 0x1, -R15.reuse ;  /* 0x0000000104048824 */ /* 0x100fe200078e0a0f */
[C---:B------:R-:W-:Y:S01]  /*0bc0*/  ISETP.GT.U32.AND P0, PT, R15.reuse, R7, PT ;  /* 0x000000070f00720c */ /* 0x040fe20003f04070 */
[----:B------:R-:W-:Y:S01]  /*0bd0*/  @!P4 IMAD.IADD R0, R0, 0x1, -R15 ;  /* 0x000000010000c824 */ /* 0x000fe200078e0a0f */
[C---:B------:R-:W-:Y:S01]  /*0be0*/  ISETP.GT.U32.AND P5, PT, R15.reuse, R2, PT ;  /* 0x000000020f00720c */ /* 0x040fe20003fa4070 */
[----:B------:R-:W-:Y:S01]  /*0bf0*/  IMAD.HI.U32 R10, R14, R5, RZ ;  /* 0x000000050e0a7227 */ /* 0x000fe200078e00ff */
[----:B------:R-:W-:-:S03]  /*0c00*/  ISETP.GT.U32.AND P4, PT, R15, R4, PT ;  /* 0x000000040f00720c */ /* 0x000fc60003f84070 */
[--C-:B------:R-:W-:Y:S01]  /*0c10*/  @!P3 IMAD.IADD R9, R9, 0x1, -R15.reuse ;  /* 0x000000010909b824 */ /* 0x100fe200078e0a0f */
[----:B------:R-:W-:Y:S01]  /*0c20*/  ISETP.GT.U32.AND P3, PT, R15, R0, PT ;  /* 0x000000000f00720c */ /* 0x000fe20003f64070 */
[----:B------:R-:W-:Y:S02]  /*0c30*/  IMAD.MOV R10, RZ, RZ, -R10 ;  /* 0x000000ffff0a7224 */ /* 0x000fe400078e0a0a */
[----:B------:R-:W-:Y:S01]  /*0c40*/  @!P1 IMAD.IADD R3, R3, 0x1, -R15 ;  /* 0x0000000103039824 */ /* 0x000fe200078e0a0f */
[----:B------:R-:W-:Y:S01]  /*0c50*/  ISETP.GT.U32.AND P1, PT, R15, R6, PT ;  /* 0x000000060f00720c */ /* 0x000fe20003f24070 */
[----:B------:R-:W-:Y:S02]  /*0c60*/  IMAD R5, R16, R10, R5 ;  /* 0x0000000a10057224 */ /* 0x000fe400078e0205 */
[--C-:B------:R-:W-:Y:S01]  /*0c70*/  @!P0 IMAD.IADD R7, R7, 0x1, -R15.reuse ;  /* 0x0000000107078824 */ /* 0x100fe200078e0a0f */
[----:B------:R-:W-:Y:S01]  /*0c80*/  ISETP.GT.U32.AND P6, PT, R15, R3, PT ;  /* 0x000000030f00720c */ /* 0x000fe20003fc4070 */
[--C-:B------:R-:W-:Y:S01]  /*0c90*/  @!P5 IMAD.IADD R2, R2, 0x1, -R15.reuse ;  /* 0x000000010202d824 */ /* 0x100fe200078e0a0f */
[----:B------:R-:W-:Y:S01]  /*0ca0*/  ISETP.GT.U32.AND P0, PT, R16, R5, PT ;  /* 0x000000051000720c */ /* 0x000fe20003f04070 */
[--C-:B------:R-:W-:Y:S01]  /*0cb0*/  @!P4 IMAD.IADD R4, R4, 0x1, -R15.reuse ;  /* 0x000000010404c824 */ /* 0x100fe200078e0a0f */
[----:B------:R-:W-:Y:S01]  /*0cc0*/  ISETP.GE.AND P4, PT, R155, RZ, PT ;  /* 0x000000ff9b00720c */ /* 0x000fe20003f86270 */
[--C-:B------:R-:W-:Y:S01]  /*0cd0*/  @!P3 IMAD.IADD R0, R0, 0x1, -R15.reuse ;  /* 0x000000010000b824 */ /* 0x100fe200078e0a0f */
[----:B------:R-:W-:Y:S01]  /*0ce0*/  ISETP.GT.U32.AND P5, PT, R15, R2, PT ;  /* 0x000000020f00720c */ /* 0x000fe20003fa4070 */
[--C-:B------:R-:W-:Y:S01]  /*0cf0*/  @!P2 IMAD.IADD R8, R8, 0x1, -R15.reuse ;  /* 0x000000010808a824 */ /* 0x100fe200078e0a0f */
[----:B------:R-:W-:Y:S01]  /*0d00*/  ISETP.GE.AND P3, PT, R159, RZ, PT ;  /* 0x000000ff9f00720c */ /* 0x000fe20003f66270 */
[----:B------:R-:W-:Y:S01]  /*0d10*/  @!P1 IMAD.IADD R6, R6, 0x1, -R15 ;  /* 0x0000000106069824 */ /* 0x000fe200078e0a0f */
[----:B------:R-:W-:Y:S01]  /*0d20*/  ISETP.GE.AND P1, PT, R154, c[0x0][0x180], PT ;  /* 0x000060009a007a0c */ /* 0x000fe20003f26270 */
[----:B------:R-:W-:Y:S01]  /*0d30*/  IMAD.U32 R10, RZ, RZ, UR4 ;  /* 0x00000004ff0a7e24 */ /* 0x000fe2000f8e00ff */
[----:B------:R-:W-:Y:S01]  /*0d40*/  ISETP.GE.AND P2, PT, R29, c[0x0][0x180], PT ;  /* 0x000060001d007a0c */ /* 0x000fe20003f46270 */
[----:B------:R-:W-:Y:S01]  /*0d50*/  IMAD.MOV.U32 R11, RZ, RZ, R9 ;  /* 0x000000ffff0b7224 */ /* 0x000fe200078e0009 */
[----:B------:R-:W-:Y:S01]  /*0d60*/  @!P6 IADD3 R3, R3, -R15, RZ ;  /* 0x8000000f0303e210 */ /* 0x000fe20007ffe0ff */
[----:B------:R-:W-:Y:S01]  /*0d70*/  @!P0 IMAD.IADD R5, R5, 0x1, -R16 ;  /* 0x0000000105058824 */ /* 0x000fe200078e0a10 */
[C---:B------:R-:W-:Y:S01]  /*0d80*/  SEL R12, R10.reuse, RZ, !P1 ;  /* 0x000000ff0a0c7207 */ /* 0x040fe20004800000 */
[----:B------:R-:W-:Y:S01]  /*0d90*/  IMAD.MOV.U32 R9, RZ, RZ, R8 ;  /* 0x000000ffff097224 */ /* 0x000fe200078e0008 */
[----:B------:R-:W-:Y:S01]  /*0da0*/  SEL R13, R10, RZ, !P2 ;  /* 0x000000ff0a0d7207 */ /* 0x000fe20005000000 */
[----:B------:R-:W-:Y:S01]  /*0db0*/  @!P5 IMAD.IADD R2, R2, 0x1, -R15 ;  /* 0x000000010202d824 */ /* 0x000fe200078e0a0f */
[----:B------:R-:W-:Y:S01]  /*0dc0*/  ISETP.GT.U32.AND P1, PT, R16, R5, PT ;  /* 0x000000051000720c */ /* 0x000fe20003f24070 */
[----:B------:R-:W-:Y:S01]  /*0dd0*/  @!P4 IMAD.MOV R11, RZ, RZ, -R11 ;  /* 0x000000ffff0bc224 */ /* 0x000fe200078e0a0b */
[----:B------:R-:W-:Y:S01]  /*0de0*/  ISETP.GE.AND P2, PT, R160, RZ, PT ;  /* 0x000000ffa000720c */ /* 0x000fe20003f46270 */
[----:B------:R-:W-:Y:S01]  /*0df0*/  @!P3 IMAD.MOV R9, RZ, RZ, -R9 ;  /* 0x000000ffff09b224 */ /* 0x000fe200078e0a09 */
[----:B------:R-:W-:Y:S01]  /*0e00*/  ISETP.GE.AND P0, PT, R161, RZ, PT ;  /* 0x000000ffa100720c */ /* 0x000fe20003f06270 */
[----:B------:R-:W-:Y:S01]  /*0e10*/  IMAD.MOV.U32 R8, RZ, RZ, R7 ;  /* 0x000000ffff087224 */ /* 0x000fe200078e0007 */
[----:B------:R-:W-:Y:S01]  /*0e20*/  ISETP.GE.AND P6, PT, R156, RZ, PT ;  /* 0x000000ff9c00720c */ /* 0x000fe20003fc6270 */
[----:B------:R-:W-:Y:S01]  /*0e30*/  IMAD.MOV.U32 R7, RZ, RZ, R6 ;  /* 0x000000ffff077224 */ /* 0x000fe200078e0006 */
[----:B------:R-:W-:Y:S01]  /*0e40*/  ISETP.GE.AND P5, PT, R157, RZ, PT ;  /* 0x000000ff9d00720c */ /* 0x000fe20003fa6270 */
[----:B------:R-:W-:Y:S01]  /*0e50*/  UIADD3 UR4, UR14, -0x80, URZ ;  /* 0xffffff800e047890 */ /* 0x000fe2000fffe03f */
[----:B------:R-:W-:-:S02]  /*0e60*/  ISETP.GE.AND P3, PT, R162, RZ, PT ;  /* 0x000000ffa200720c */ /* 0x000fc40003f66270 */
[----:B------:R-:W-:Y:S01]  /*0e70*/  ISETP.GE.AND P4, PT, R158, RZ, PT ;  /* 0x000000ff9e00720c */ /* 0x000fe20003f86270 */
[----:B------:R-:W-:Y:S01]  /*0e80*/  @!P1 IMAD.IADD R5, R5, 0x1, -R16 ;  /* 0x0000000105059824 */ /* 0x000fe200078e0a10 */
[----:B------:R-:W-:Y:S01]  /*0e90*/  MOV R6, R4 ;  /* 0x0000000400067202 */ /* 0x000fe20000000f00 */
[----:B------:R-:W-:Y:S01]  /*0ea0*/  IMAD.MOV.U32 R4, RZ, RZ, R3 ;  /* 0x000000ffff047224 */ /* 0x000fe200078e0003 */
[----:B------:R-:W-:Y:S01]  /*0eb0*/  ISETP.NE.AND P1, PT, RZ, c[0x0][0x178], PT ;  /* 0x00005e00ff007a0c */ /* 0x000fe20003f25270 */
[----:B------:R-:W-:Y:S02]  /*0ec0*/  IMAD.MOV.U32 R3, RZ, RZ, R0 ;  /* 0x000000ffff037224 */ /* 0x000fe400078e0000 */
[----:B------:R-:W-:Y:S01]  /*0ed0*/  IMAD.MOV.U32 R0, RZ, RZ, R2 ;  /* 0x000000ffff007224 */ /* 0x000fe200078e0002 */
[----:B------:R-:W-:Y:S01]  /*0ee0*/  LOP3.LUT R2, RZ, c[0x0][0x178], RZ, 0x33, !PT ;  /* 0x00005e00ff027a12 */ /* 0x000fe200078e33ff */
[----:B------:R-:W-:Y:S01]  /*0ef0*/  @!P2 IMAD.MOV R8, RZ, RZ, -R8 ;  /* 0x000000ffff08a224 */ /* 0x000fe200078e0a08 */
[----:B------:R-:W-:Y:S01]  /*0f00*/  ISETP.NE.U32.AND P2, PT, R12, RZ, PT ;  /* 0x000000ff0c00720c */ /* 0x000fe20003f45070 */
[----:B------:R-:W-:Y:S01]  /*0f10*/  @!P0 IMAD.MOV R7, RZ, RZ, -R7 ;  /* 0x000000ffff078224 */ /* 0x000fe200078e0a07 */
[----:B------:R-:W-:Y:S01]  /*0f20*/  ISETP.NE.U32.AND P0, PT, R13, RZ, PT ;  /* 0x000000ff0d00720c */ /* 0x000fe20003f05070 */
[----:B------:R-:W-:Y:S01]  /*0f30*/  @!P6 IMAD.MOV R6, RZ, RZ, -R6 ;  /* 0x000000ffff06e224 */ /* 0x000fe200078e0a06 */
[C---:B------:R-:W-:Y:S01]  /*0f40*/  SEL R18, R2.reuse, R11, !P1 ;  /* 0x0000000b02127207 */ /* 0x040fe20004800000 */
[----:B------:R-:W-:Y:S01]  /*0f50*/  @!P5 IMAD.MOV R4, RZ, RZ, -R4 ;  /* 0x000000ffff04d224 */ /* 0x000fe200078e0a04 */
[C---:B------:R-:W-:Y:S01]  /*0f60*/  SEL R17, R2.reuse, R9, !P1 ;  /* 0x0000000902117207 */ /* 0x040fe20004800000 */
[----:B------:R-:W-:Y:S01]  /*0f70*/  @!P3 IMAD.MOV R3, RZ, RZ, -R3 ;  /* 0x000000ffff03b224 */ /* 0x000fe200078e0a03 */
[----:B------:R-:W-:Y:S01]  /*0f80*/  SEL R16, R2, R8, !P1 ;  /* 0x0000000802107207 */ /* 0x000fe20004800000 */
[----:B------:R-:W-:Y:S01]  /*0f90*/  @!P4 IMAD.MOV R0, RZ, RZ, -R0 ;  /* 0x000000ffff00c224 */ /* 0x000fe200078e0a00 */
[----:B------:R-:W-:Y:S01]  /*0fa0*/  ISETP.GE.AND P4, PT, R153, RZ, PT ;  /* 0x000000ff9900720c */ /* 0x000fe20003f86270 */
[--C-:B------:R-:W-:Y:S01]  /*0fb0*/  IMAD R137, R18, c[0x0][0x184], R29.reuse ;  /* 0x0000610012897a24 */ /* 0x100fe200078e021d */
[C---:B------:R-:W-:Y:S01]  /*0fc0*/  SEL R15, R2.reuse, R7, !P1 ;  /* 0x00000007020f7207 */ /* 0x040fe20004800000 */
[--C-:B------:R-:W-:Y:S01]  /*0fd0*/  IMAD R138, R17, c[0x0][0x184], R29.reuse ;  /* 0x00006100118a7a24 */ /* 0x100fe200078e021d */
[----:B------:R-:W-:Y:S01]  /*0fe0*/  SEL R14, R2, R6, !P1 ;  /* 0x00000006020e7207 */ /* 0x000fe20004800000 */
[--C-:B------:R-:W-:Y:S01]  /*0ff0*/  IMAD R141, R16, c[0x0][0x184], R29.reuse ;  /* 0x00006100108d7a24 */ /* 0x100fe200078e021d */
[C---:B------:R-:W-:Y:S01]  /*1000*/  SEL R13, R2.reuse, R4, !P1 ;  /* 0x00000004020d7207 */ /* 0x040fe20004800000 */
[----:B------:R-:W-:Y:S01]  /*1010*/  IMAD R142, R15, c[0x0][0x184], R29 ;  /* 0x000061000f8e7a24 */ /* 0x000fe200078e021d */
[C---:B------:R-:W-:Y:S01]  /*1020*/  SEL R12, R2.reuse, R0, !P1 ;  /* 0x00000000020c7207 */ /* 0x040fe20004800000 */
[----:B------:R-:W-:Y:S01]  /*1030*/  IMAD.MOV.U32 R0, RZ, RZ, R5 ;  /* 0x000000ffff007224 */ /* 0x000fe200078e0005 */
[----:B------:R-:W-:Y:S01]  /*1040*/  SEL R11, R2, R3, !P1 ;  /* 0x00000003020b7207 */ /* 0x000fe20004800000 */
[----:B------:R-:W-:Y:S01]  /*1050*/  IMAD R143, R14, c[0x0][0x184], R29 ;  /* 0x000061000e8f7a24 */ /* 0x000fe200078e021d */
[----:B------:R-:W-:Y:S01]  /*1060*/  ISETP.NE.AND P3, PT, RZ, c[0x0][0x17c], PT ;  /* 0x00005f00ff007a0c */ /* 0x000fe20003f65270 */
[----:B------:R-:W-:Y:S01]  /*1070*/  IMAD.WIDE R26, R137, R28, c[0x0][0x160] ;  /* 0x00005800891a7625 */ /* 0x000fe200078e021c */
[----:B------:R-:W-:-:S02]  /*1080*/  ISETP.GE.AND P6, PT, R165, c[0x0][0x180], PT ;  /* 0x00006000a5007a0c */ /* 0x000fc40003fc6270 */
[----:B------:R-:W-:Y:S01]  /*1090*/  ISETP.GE.AND P1, PT, R164, c[0x0][0x180], PT ;  /* 0x00006000a4007a0c */ /* 0x000fe20003f26270 */
[--C-:B------:R-:W-:Y:S01]  /*10a0*/  IMAD R147, R13, c[0x0][0x184], R29.reuse ;  /* 0x000061000d937a24 */ /* 0x100fe200078e021d */
[----:B------:R-:W-:Y:S01]  /*10b0*/  ISETP.GE.AND P5, PT, R29, UR5, PT ;  /* 0x000000051d007c0c */ /* 0x000fe2000bfa6270 */
[-C--:B------:R-:W-:Y:S01]  /*10c0*/  IMAD.WIDE R24, R138, R28.reuse, c[0x0][0x160] ;  /* 0x000058008a187625 */ /* 0x080fe200078e021c */
[----:B------:R-:W-:Y:S02]  /*10d0*/  SEL R4, R10, RZ, !P6 ;  /* 0x000000ff0a047207 */ /* 0x000fe40007000000 */
[----:B------:R-:W-:Y:S01]  /*10e0*/  ISETP.GE.AND P6, PT, R163, c[0x0][0x180], PT ;  /* 0x00006000a3007a0c */ /* 0x000fe20003fc6270 */
[--C-:B------:R-:W-:Y:S01]  /*10f0*/  IMAD R148, R12, c[0x0][0x184], R29.reuse ;  /* 0x000061000c947a24 */ /* 0x100fe200078e021d */
[C---:B------:R-:W-:Y:S01]  /*1100*/  SEL R6, R10.reuse, RZ, !P1 ;  /* 0x000000ff0a067207 */ /* 0x040fe20004800000 */
[-C--:B------:R-:W-:Y:S01]  /*1110*/  IMAD.WIDE R22, R141, R28.reuse, c[0x0][0x160] ;  /* 0x000058008d167625 */ /* 0x080fe200078e021c */
[----:B------:R-:W-:Y:S01]  /*1120*/  PLOP3.LUT P1, PT, PT, PT, UP0, 0x80, 0x0 ;  /* 0x000000000000781c */ /* 0x000fe20003f2f008 */
[----:B------:R-:W-:Y:S01]  /*1130*/  UISETP.GT.AND UP0, UPT, UR10, 0xbf, UPT ;  /* 0x000000bf0a00788c */ /* 0x000fe2000bf04270 */
[----:B------:R-:W-:Y:S01]  /*1140*/  SEL R2, RZ, 0x10, P5 ;  /* 0x00000010ff027807 */ /* 0x000fe20002800000 */
[----:B------:R-:W-:Y:S01]  /*1150*/  IMAD R149, R11, c[0x0][0x184], R29 ;  /* 0x000061000b957a24 */ /* 0x000fe200078e021d */
[----:B------:R-:W-:Y:S01]  /*1160*/  SEL R3, R10, RZ, !P6 ;  /* 0x000000ff0a037207 */ /* 0x000fe20007000000 */
[----:B------:R-:W-:Y:S01]  /*1170*/  IMAD.WIDE R20, R142, R28, c[0x0][0x160] ;  /* 0x000058008e147625 */ /* 0x000fe200078e021c */
[----:B------:R-:W-:-:S02]  /*1180*/  SEL R2, R2, RZ, P1 ;  /* 0x000000ff02027207 */ /* 0x000fc40000800000 */
[----:B------:R-:W-:Y:S01]  /*1190*/  LOP3.LUT R5, R19, 0x38, R39, 0x48, !PT ;  /* 0x0000003813057812 */ /* 0x000fe200078e4827 */
[-C--:B------:R-:W-:Y:S01]  /*11a0*/  IMAD.WIDE R18, R143, R28.reuse, c[0x0][0x160] ;  /* 0x000058008f127625 */ /* 0x080fe200078e021c */
[----:B------:R-:W-:Y:S02]  /*11b0*/  @!P4 IADD3 R0, -R0, RZ, RZ ;  /* 0x000000ff0000c210 */ /* 0x000fe40007ffe1ff */
[----:B------:R-:W-:Y:S01]  /*11c0*/  ISETP.NE.U32.AND P5, PT, R3, RZ, PT ;  /* 0x000000ff0300720c */ /* 0x000fe20003fa5070 */
[--C-:B------:R-:W-:Y:S01]  /*11d0*/  IMAD R7, R154, 0x40, R5.reuse ;  /* 0x000000409a077824 */ /* 0x100fe200078e0205 */
[----:B------:R-:W-:Y:S01]  /*11e0*/  @!P3 LOP3.LUT R0, RZ, c[0x0][0x17c], RZ, 0x33, !PT ;  /* 0x00005f00ff00ba12 */ /* 0x000fe200078e33ff */
[----:B------:R-:W-:Y:S01]  /*11f0*/  IMAD.WIDE R16, R147, R28, c[0x0][0x160] ;  /* 0x0000580093107625 */ /* 0x000fe200078e021c */
[----:B------:R-:W-:Y:S02]  /*1200*/  ISETP.NE.U32.AND P4, PT, R6, RZ, PT ;  /* 0x000000ff0600720c */ /* 0x000fe40003f85070 */
[----:B------:R-:W-:Y:S01]  /*1210*/  ISETP.NE.U32.AND P3, PT, R2, RZ, PT ;  /* 0x000000ff0200720c */ /* 0x000fe20003f65070 */
[----:B------:R-:W-:Y:S01]  /*1220*/  IMAD.SHL.U32 R123, R7, 0x2, RZ ;  /* 0x00000002077b7824 */ /* 0x000fe200078e00ff */
[C---:B------:R-:W-:Y:S01]  /*1230*/  LOP3.LUT R3, R154.reuse, 0x40, RZ, 0xfc, !PT ;  /* 0x000000409a037812 */ /* 0x040fe200078efcff */
[--C-:B------:R-:W-:Y:S01]  /*1240*/  IMAD R7, R165, 0x40, R5.reuse ;  /* 0x00000040a5077824 */ /* 0x100fe200078e0205 */
[C---:B------:R-:W-:Y:S01]  /*1250*/  LOP3.LUT R2, R154.reuse, 0x50, RZ, 0xfc, !PT ;  /* 0x000000509a027812 */ /* 0x040fe200078efcff */
[C---:B------:R-:W-:Y:S01]  /*1260*/  IMAD R125, R154.reuse, c[0x0][0x188], R0 ;  /* 0x000062009a7d7a24 */ /* 0x040fe200078e0200 */
[C---:B------:R-:W-:Y:S01]  /*1270*/  LOP3.LUT R6, R154.reuse, 0x60, RZ, 0xfc, !PT ;  /* 0x000000609a067812 */ /* 0x040fe200078efcff */
[--C-:B------:R-:W-:Y:S01]  /*1280*/  IMAD R8, R3, 0x40, R5.reuse ;  /* 0x0000004003087824 */ /* 0x100fe200078e0205 */
[----:B------:R-:W-:Y:S01]  /*1290*/  LOP3.LUT R9, R154, 0x70, RZ, 0xfc, !PT ;  /* 0x000000709a097812 */ /* 0x000fe200078efcff */
[----:B------:R-:W-:Y:S01]  /*12a0*/  IMAD.SHL.U32 R122, R7, 0x2, RZ ;  /* 0x00000002077a7824 */ /* 0x000fe200078e00ff */
[----:B------:R-:W-:Y:S01]  /*12b0*/  ISETP.NE.U32.AND P6, PT, R4, RZ, PT ;  /* 0x000000ff0400720c */ /* 0x000fe20003fc5070 */
[--C-:B------:R-:W-:Y:S01]  /*12c0*/  IMAD R4, R2, 0x40, R5.reuse ;  /* 0x0000004002047824 */ /* 0x100fe200078e0205 */
[----:B------:R1:W-:Y:S01]  /*12d0*/  LDGSTS.E.BYPASS.LTC128B.128 [R123], [R26.64], P0 ;  /* 0x000000001a7b7fae */ /* 0x0003e20008101d54 */
[----:B------:R-:W-:-:S02]  /*12e0*/  IMAD R3, R6, 0x40, R5 ;  /* 0x0000004006037824 */ /* 0x000fc400078e0205 */
[--C-:B------:R-:W-:Y:S01]  /*12f0*/  IMAD R2, R9, 0x40, R5.reuse ;  /* 0x0000004009027824 */ /* 0x100fe200078e0205 */
[----:B------:R2:W-:Y:S01]  /*1300*/  LDGSTS.E.BYPASS.LTC128B.128 [R122], [R24.64], P0 ;  /* 0x00000000187a7fae */ /* 0x0005e20008101d54 */
[----:B------:R-:W-:Y:S01]  /*1310*/  IMAD R6, R164, 0x40, R5 ;  /* 0x00000040a4067824 */ /* 0x000fe200078e0205 */
[----:B------:R-:W-:Y:S01]  /*1320*/  LEA R5, R163, R5, 0x6 ;  /* 0x00000005a3057211 */ /* 0x000fe200078e30ff */
[----:B------:R-:W-:Y:S02]  /*1330*/  IMAD.SHL.U32 R136, R8, 0x2, RZ ;  /* 0x0000000208887824 */ /* 0x000fe400078e00ff */
[----:B------:R-:W-:Y:S02]  /*1340*/  IMAD.SHL.U32 R121, R6, 0x2, RZ ;  /* 0x0000000206797824 */ /* 0x000fe400078e00ff */
[----:B------:R-:W-:Y:S02]  /*1350*/  IMAD.SHL.U32 R120, R5, 0x2, RZ ;  /* 0x0000000205787824 */ /* 0x000fe400078e00ff */
[----:B------:R-:W-:Y:S01]  /*1360*/  IMAD.SHL.U32 R135, R4, 0x2, RZ ;  /* 0x0000000204877824 */ /* 0x000fe200078e00ff */
[----:B------:R3:W-:Y:S01]  /*1370*/  LDGSTS.E.BYPASS.LTC128B.128 [R121], [R22.64], P0 ;  /* 0x0000000016797fae */ /* 0x0007e20008101d54 */
[----:B------:R-:W-:-:S02]  /*1380*/  IMAD.SHL.U32 R134, R3, 0x2, RZ ;  /* 0x0000000203867824 */ /* 0x000fc400078e00ff */
[-C--:B------:R-:W-:Y:S01]  /*1390*/  IMAD.WIDE R14, R148, R28.reuse, c[0x0][0x160] ;  /* 0x00005800940e7625 */ /* 0x080fe200078e021c */
[----:B------:R4:W-:Y:S03]  /*13a0*/  LDGSTS.E.BYPASS.LTC128B.128 [R120], [R20.64], P0 ;  /* 0x0000000014787fae */ /* 0x0009e60008101d54 */
[----:B------:R-:W-:Y:S01]  /*13b0*/  IMAD.SHL.U32 R133, R2, 0x2, RZ ;  /* 0x0000000202857824 */ /* 0x000fe200078e00ff */
[----:B------:R1:W-:Y:S01]  /*13c0*/  LDGSTS.E.BYPASS.LTC128B.128 [R136], [R18.64], P0 ;  /* 0x0000000012887fae */ /* 0x0003e20008101d54 */
[----:B------:R-:W-:-:S03]  /*13d0*/  IMAD.WIDE R12, R149, R28, c[0x0][0x160] ;  /* 0x00005800950c7625 */ /* 0x000fc600078e021c */
[----:B------:R1:W-:Y:S01]  /*13e0*/  LDGSTS.E.BYPASS.LTC128B.128 [R135], [R16.64], P0 ;  /* 0x0000000010877fae */ /* 0x0003e20008101d54 */
[----:B------:R-:W-:-:S03]  /*13f0*/  IMAD.WIDE R4, R125, R28, c[0x0][0x168] ;  /* 0x00005a007d047625 */ /* 0x000fc600078e021c */
[----:B------:R1:W-:Y:S01]  /*1400*/  LDGSTS.E.BYPASS.LTC128B.128 [R134], [R14.64], P0 ;  /* 0x000000000e867fae */ /* 0x0003e20008101d54 */
[----:B------:R-:W-:-:S03]  /*1410*/  IMAD R37, R35, 0x10, R125 ;  /* 0x0000001023257824 */ /* 0x000fc600078e027d */
[----:B------:R1:W-:Y:S01]  /*1420*/  LDGSTS.E.BYPASS.LTC128B.128 [R133], [R12.64], P0 ;  /* 0x000000000c857fae */ /* 0x0003e20008101d54 */
[----:B------:R-:W-:Y:S01]  /*1430*/  ISETP.GE.AND P0, PT, R154, UR5, PT ;  /* 0x000000059a007c0c */ /* 0x000fe2000bf06270 */
[C---:B------:R-:W-:Y:S02]  /*1440*/  IMAD R32, R35.reuse, 0x10, R37 ;  /* 0x0000001023207824 */ /* 0x040fe400078e0225 */
[----:B------:R-:W0:Y:S01]  /*1450*/  LDGDEPBAR ;  /* 0x00000000000079af */ /* 0x000e220000000000 */
[----:B------:R-:W-:Y:S01]  /*1460*/  SEL R0, RZ, 0x10, P0 ;  /* 0x00000010ff007807 */ /* 0x000fe20000000000 */
[----:B------:R-:W-:Y:S01]  /*1470*/  IMAD R35, R35, 0x10, R32 ;  /* 0x0000001023237824 */ /* 0x000fe200078e0220 */
[----:B------:R-:W-:Y:S01]  /*1480*/  PLOP3.LUT P0, PT, PT, PT, UP0, 0x80, 0x0 ;  /* 0x000000000000781c */ /* 0x000fe20003f0f008 */
[----:B------:R1:W-:Y:S01]  /*1490*/  LDGSTS.E.BYPASS.LTC128B.128 [R123+0xc000], [R4.64], P2 ;  /* 0x0c000000047b7fae */ /* 0x0003e20009101d54 */
[----:B------:R-:W-:Y:S01]  /*14a0*/  ISETP.GE.AND P2, PT, R29, UR4, PT ;  /* 0x000000041d007c0c */ /* 0x000fe2000bf46270 */
[-C--:B------:R-:W-:Y:S01]  /*14b0*/  IMAD.WIDE R2, R37, R28.reuse, c[0x0][0x168] ;  /* 0x00005a0025027625 */ /* 0x080fe200078e021c */
[----:B------:R-:W-:Y:S01]  /*14c0*/  SEL R10, R0, RZ, P1 ;  /* 0x000000ff000a7207 */ /* 0x000fe20000800000 */
[----:B------:R-:W-:Y:S01]  /*14d0*/  UISETP.GE.AND UP0, UPT, UR10, 0x40, UPT ;  /* 0x000000400a00788c */ /* 0x000fe2000bf06270 */
[----:B------:R-:W-:Y:S01]  /*14e0*/  SEL R8, RZ, 0x10, P2 ;  /* 0x00000010ff087807 */ /* 0x000fe20001000000 */
[----:B------:R-:W-:Y:S01]  /*14f0*/  IMAD.WIDE R6, R32, R28, c[0x0][0x168] ;  /* 0x00005a0020067625 */ /* 0x000fe200078e021c */
[----:B------:R1:W-:Y:S01]  /*1500*/  LDGSTS.E.BYPASS.LTC128B.128 [R122+0xc000], [R2.64], P6 ;  /* 0x0c000000027a7fae */ /* 0x0003e2000b101d54 */
[----:B------:R-:W-:-:S02]  /*1510*/  ISETP.GE.AND P2, PT, R154, UR4, PT ;  /* 0x000000049a007c0c */ /* 0x000fc4000bf46270 */
[----:B------:R-:W-:Y:S01]  /*1520*/  SEL R0, R8, RZ, P0 ;  /* 0x000000ff08007207 */ /* 0x000fe20000000000 */
[----:B------:R-:W-:Y:S01]  /*1530*/  IMAD.WIDE R8, R35, R28, c[0x0][0x168] ;  /* 0x00005a0023087625 */ /* 0x000fe200078e021c */
[----:B------:R1:W-:Y:S01]  /*1540*/  LDGSTS.E.BYPASS.LTC128B.128 [R121+0xc000], [R6.64], P4 ;  /* 0x0c00000006797fae */ /* 0x0003e2000a101d54 */
[----:B------:R-:W-:Y:S02]  /*1550*/  ISETP.NE.U32.AND P6, PT, R10, RZ, PT ;  /* 0x000000ff0a00720c */ /* 0x000fe40003fc5070 */
[----:B------:R-:W-:Y:S01]  /*1560*/  ISETP.NE.U32.AND P4, PT, R0, RZ, PT ;  /* 0x000000ff0000720c */ /* 0x000fe20003f85070 */
[----:B------:R1:W-:Y:S01]  /*1570*/  LDGSTS.E.BYPASS.LTC128B.128 [R120+0xc000], [R8.64], P5 ;  /* 0x0c00000008787fae */ /* 0x0003e2000a901d54 */
[----:B------:R-:W-:Y:S02]  /*1580*/  SEL R0, RZ, 0x10, P2 ;  /* 0x00000010ff007807 */ /* 0x000fe40001000000 */
[----:B------:R-:W-:Y:S01]  /*1590*/  ISETP.GE.AND P5, PT, R165, UR5, PT ;  /* 0x00000005a5007c0c */ /* 0x000fe2000bfa6270 */
[----:B------:R-:W0:Y:S04]  /*15a0*/  LDGDEPBAR ;  /* 0x00000000000079af */ /* 0x000e280000000000 */
[----:B------:R-:W-:Y:S01]  /*15b0*/  BAR.SYNC.DEFER_BLOCKING 0x0 ;  /* 0x0000000000007b1d */ /* 0x000fe20000010000 */
[----:B------:R-:W-:-:S02]  /*15c0*/  ISETP.GE.AND P2, PT, R164, UR5, PT ;  /* 0x00000005a4007c0c */ /* 0x000fc4000bf46270 */
[----:B------:R-:W-:Y:S02]  /*15d0*/  SEL R0, R0, RZ, P0 ;  /* 0x000000ff00007207 */ /* 0x000fe40000000000 */
[----:B------:R-:W-:Y:S02]  /*15e0*/  SEL R10, RZ, 0x10, P5 ;  /* 0x00000010ff0a7807 */ /* 0x000fe40002800000 */
[----:B------:R-:W-:Y:S02]  /*15f0*/  ISETP.GE.AND P5, PT, R163, UR5, PT ;  /* 0x00000005a3007c0c */ /* 0x000fe4000bfa6270 */
[----:B------:R-:W-:Y:S02]  /*1600*/  SEL R28, RZ, 0x10, P2 ;  /* 0x00000010ff1c7807 */ /* 0x000fe40001000000 */
[----:B------:R-:W-:Y:S02]  /*1610*/  ISETP.NE.U32.AND P2, PT, R0, RZ, PT ;  /* 0x000000ff0000720c */ /* 0x000fe40003f45070 */
[----:B------:R-:W-:-:S02]  /*1620*/  SEL R0, R10, RZ, P1 ;  /* 0x000000ff0a007207 */ /* 0x000fc40000800000 */
[----:B------:R-:W-:Y:S02]  /*1630*/  SEL R11, RZ, 0x10, P5 ;  /* 0x00000010ff0b7807 */ /* 0x000fe40002800000 */
[----:B------:R-:W-:Y:S02]  /*1640*/  ISETP.NE.U32.AND P5, PT, R0, RZ, PT ;  /* 0x000000ff0000720c */ /* 0x000fe40003fa5070 */
[----:B------:R-:W-:Y:S02]  /*1650*/  SEL R0, R28, RZ, P1 ;  /* 0x000000ff1c007207 */ /* 0x000fe40000800000 */
[----:B------:R-:W-:Y:S01]  /*1660*/  SEL R31, R11, RZ, P1 ;  /* 0x000000ff0b1f7207 */ /* 0x000fe20000800000 */
[C---:B------:R-:W-:Y:S01]  /*1670*/  IMAD.WIDE R10, R33.reuse, 0x2, R4 ;  /* 0x00000002210a7825 */ /* 0x040fe200078e0204 */
[----:B------:R-:W-:Y:S01]  /*1680*/  ISETP.GE.AND P1, PT, R164, UR4, PT ;  /* 0x00000004a4007c0c */ /* 0x000fe2000bf26270 */
[----:B------:R-:W-:Y:S01]  /*1690*/  @!PT LDS RZ, [RZ] ;  /* 0x00000000fffff984 */ /* 0x000fe20000000800 */
[----:B------:R-:W-:Y:S01]  /*16a0*/  @!PT LDS RZ, [RZ] ;  /* 0x00000000fffff984 */ /* 0x000fe20000000800 */
[----:B------:R-:W-:Y:S01]  /*16b0*/  @!PT LDS RZ, [RZ] ;  /* 0x00000000fffff984 */ /* 0x000fe20000000800 */
[----:B------:R2:W-:Y:S02]  /*16c0*/  LDGSTS.E.BYPASS.LTC128B.128 [R123+0x4000], [R26.64+0x80], P3 ;  /* 0x040000801a7b7fae */ /* 0x0005e40009901d54 */
[C---:B-1----:R-:W-:Y:S01]  /*16d0*/  IMAD.WIDE R4, R33.reuse, 0x2, R2 ;  /* 0x0000000221047825 */ /* 0x042fe200078e0202 */
[----:B------:R-:W-:Y:S01]  /*16e0*/  SEL R30, RZ, 0x10, P1 ;  /* 0x00000010ff1e7807 */ /* 0x000fe20000800000 */
[----:B------:R1:W-:Y:S01]  /*16f0*/  LDGSTS.E.BYPASS.LTC128B.128 [R122+0x4000], [R24.64+0x80], P3 ;  /* 0x04000080187a7fae */ /* 0x0003e20009901d54 */
[----:B------:R-:W-:Y:S01]  /*1700*/  ISETP.NE.U32.AND P1, PT, R0, RZ, PT ;  /* 0x000000ff0000720c */ /* 0x000fe20003f25070 */
[C---:B------:R-:W-:Y:S01]  /*1710*/  IMAD.WIDE R2, R33.reuse, 0x2, R6 ;  /* 0x0000000221027825 */ /* 0x040fe200078e0206 */
[----:B------:R-:W-:Y:S01]  /*1720*/  SEL R0, R30, RZ, P0 ;  /* 0x000000ff1e007207 */ /* 0x000fe20000000000 */
[----:B------:R3:W-:Y:S01]  /*1730*/  LDGSTS.E.BYPASS.LTC128B.128 [R121+0x4000], [R22.64+0x80], P3 ;  /* 0x0400008016797fae */ /* 0x0007e20009901d54 */
[----:B------:R-:W-:Y:S01]  /*1740*/  MOV R30, RZ ;  /* 0x000000ff001e7202 */ /* 0x000fe20000000f00 */
[----:B------:R-:W-:-:S02]  /*1750*/  IMAD.WIDE R6, R33, 0x2, R8 ;  /* 0x0000000221067825 */ /* 0x000fc400078e0208 */
[----:B------:R4:W-:Y:S02]  /*1760*/  LDGSTS.E.BYPASS.LTC128B.128 [R120+0x4000], [R20.64+0x80], P3 ;  /* 0x0400008014787fae */ /* 0x0009e40009901d54 */
[----:B------:R-:W-:Y:S02]  /*1770*/  IMAD.WIDE R8, R33, 0x2, R4 ;  /* 0x0000000221087825 */ /* 0x000fe400078e0204 */
[----:B------:R1:W-:Y:S04]  /*1780*/  LDGSTS.E.BYPASS.LTC128B.128 [R136+0x4000], [R18.64+0x80], P3 ;  /* 0x0400008012887fae */ /* 0x0003e80009901d54 */
[----:B------:R1:W-:Y:S04]  /*1790*/  LDGSTS.E.BYPASS.LTC128B.128 [R135+0x4000], [R16.64+0x80], P3 ;  /* 0x0400008010877fae */ /* 0x0003e80009901d54 */
[----:B------:R1:W-:Y:S04]  /*17a0*/  LDGSTS.E.BYPASS.LTC128B.128 [R134+0x4000], [R14.64+0x80], P3 ;  /* 0x040000800e867fae */ /* 0x0003e80009901d54 */
[----:B------:R1:W-:Y:S01]  /*17b0*/  LDGSTS.E.BYPASS.LTC128B.128 [R133+0x4000], [R12.64+0x80], P3 ;  /* 0x040000800c857fae */ /* 0x0003e20009901d54 */
[----:B------:R-:W-:-:S03]  /*17c0*/  ISETP.GE.AND P3, PT, R165, UR4, PT ;  /* 0x00000004a5007c0c */ /* 0x000fc6000bf66270 */
[----:B------:R-:W0:Y:S01]  /*17d0*/  LDGDEPBAR ;  /* 0x00000000000079af */ /* 0x000e220000000000 */
[----:B------:R-:W-:Y:S02]  /*17e0*/  SEL R28, RZ, 0x10, P3 ;  /* 0x00000010ff1c7807 */ /* 0x000fe40001800000 */
[----:B------:R-:W-:Y:S01]  /*17f0*/  ISETP.GE.AND P3, PT, R163, UR4, PT ;  /* 0x00000004a3007c0c */ /* 0x000fe2000bf66270 */
[----:B------:R1:W-:Y:S01]  /*1800*/  LDGSTS.E.BYPASS.LTC128B.128 [R123+0xe000], [R10.64], P6 ;  /* 0x0e0000000a7b7fae */ /* 0x0003e2000b101d54 */
[----:B------:R-:W-:Y:S02]  /*1810*/  ISETP.NE.U32.AND P6, PT, R31, RZ, PT ;  /* 0x000000ff1f00720c */ /* 0x000fe40003fc5070 */
[----:B------:R-:W-:Y:S01]  /*1820*/  SEL R28, R28, RZ, P0 ;  /* 0x000000ff1c1c7207 */ /* 0x000fe20000000000 */
[----:B------:R2:W-:Y:S01]  /*1830*/  LDGSTS.E.BYPASS.LTC128B.128 [R122+0xe000], [R4.64], P5 ;  /* 0x0e000000047a7fae */ /* 0x0005e2000a901d54 */
[----:B------:R-:W-:Y:S02]  /*1840*/  SEL R29, RZ, 0x10, P3 ;  /* 0x00000010ff1d7807 */ /* 0x000fe40001800000 */
[----:B------:R-:W-:Y:S01]  /*1850*/  ISETP.NE.U32.AND P3, PT, R28, RZ, PT ;  /* 0x000000ff1c00720c */ /* 0x000fe20003f65070 */
[----:B------:R3:W-:Y:S01]  /*1860*/  LDGSTS.E.BYPASS.LTC128B.128 [R121+0xe000], [R2.64], P1 ;  /* 0x0e00000002797fae */ /* 0x0007e20008901d54 */
[----:B------:R-:W-:-:S02]  /*1870*/  SEL R28, R29, RZ, P0 ;  /* 0x000000ff1d1c7207 */ /* 0x000fc40000000000 */
[----:B------:R-:W-:Y:S02]  /*1880*/  ISETP.NE.U32.AND P5, PT, R0, RZ, PT ;  /* 0x000000ff0000720c */ /* 0x000fe40003fa5070 */
[----:B------:R-:W-:Y:S01]  /*1890*/  ISETP.NE.U32.AND P0, PT, R28, RZ, PT ;  /* 0x000000ff1c00720c */ /* 0x000fe20003f05070 */
[----:B------:R4:W-:Y:S01]  /*18a0*/  LDGSTS.E.BYPASS.LTC128B.128 [R120+0xe000], [R6.64], P6 ;  /* 0x0e00000006787fae */ /* 0x0009e2000b101d54 */
[----:B------:R-:W-:Y:S01]  /*18b0*/  SHF.R.U32.HI R0, RZ, 0x5, R39 ;  /* 0x00000005ff007819 */ /* 0x000fe20000011627 */
[----:B------:R-:W-:Y:S02]  /*18c0*/  IMAD.MOV.U32 R28, RZ, RZ, RZ ;  /* 0x000000ffff1c7224 */ /* 0x000fe400078e00ff */
[----:B------:R-:W0:Y:S01]  /*18d0*/  LDGDEPBAR ;  /* 0x00000000000079af */ /* 0x000e220000000000 */
[----:B------:R-:W-:-:S03]  /*18e0*/  SGXT.U32 R34, R0, 0x2 ;  /* 0x000000020022781a */ /* 0x000fc60000000000 */
[----:B------:R-:W-:Y:S01]  /*18f0*/  BAR.SYNC.DEFER_BLOCKING 0x0 ;  /* 0x0000000000007b1d */ /* 0x000fe20000010000 */
[----:B-1----:R-:W-:-:S04]  /*1900*/  IMAD.WIDE R10, R33, 0x2, R10 ;  /* 0x00000002210a7825 */ /* 0x002fc800078e020a */
[----:B--2---:R-:W-:-:S04]  /*1910*/  IMAD.WIDE R4, R33, 0x2, R2 ;  /* 0x0000000221047825 */ /* 0x004fc800078e0202 */
[----:B---3--:R-:W-:-:S04]  /*1920*/  IMAD.WIDE R2, R33, 0x2, R6 ;  /* 0x0000000221027825 */ /* 0x008fc800078e0206 */
[----:B------:R-:W-:Y:S01]  /*1930*/  IMAD.MOV.U32 R33, RZ, RZ, RZ ;  /* 0x000000ffff217224 */ /* 0x000fe200078e00ff */
[----:B----4-:R-:W-:-:S04]  /*1940*/  SHF.R.U32.HI R7, RZ, 0x4, R39 ;  /* 0x00000004ff077819 */ /* 0x010fc80000011627 */
[----:B------:R-:W-:Y:S01]  /*1950*/  SGXT.U32 R7, R7, 0x1 ;  /* 0x000000010707781a */ /* 0x000fe20000000000 */
[----:B------:R-:W-:Y:S01]  /*1960*/  @!PT LDS RZ, [RZ] ;  /* 0x00000000fffff984 */ /* 0x000fe20000000800 */
[----:B------:R-:W-:Y:S01]  /*1970*/  @!PT LDS RZ, [RZ] ;  /* 0x00000000fffff984 */ /* 0x000fe20000000800 */
[----:B------:R-:W-:Y:S01]  /*1980*/  @!PT LDS RZ, [RZ] ;  /* 0x00000000fffff984 */ /* 0x000fe20000000800 */
[----:B------:R1:W-:Y:S03]  /*1990*/  LDGSTS.E.BYPASS.LTC128B.128 [R123+0x8000], [R26.64+0x100], P4 ;  /* 0x080001001a7b7fae */ /* 0x0003e6000a101d54 */
[C---:B------:R-:W-:Y:S01]  /*19a0*/  LOP3.LUT R6, R7.reuse, 0x7, R39, 0x78, !PT ;  /* 0x0000000707067812 */ /* 0x040fe200078e7827 */
[----:B------:R2:W-:Y:S01]  /*19b0*/  LDGSTS.E.BYPASS.LTC128B.128 [R122+0x8000], [R24.64+0x100], P4 ;  /* 0x08000100187a7fae */ /* 0x0005e2000a101d54 */
[----:B------:R-:W-:-:S03]  /*19c0*/  LOP3.LUT R0, R7, 0x4, RZ, 0xfc, !PT ;  /* 0x0000000407007812 */ /* 0x000fc600078efcff */
[----:B------:R3:W-:Y:S04]  /*19d0*/  LDGSTS.E.BYPASS.LTC128B.128 [R121+0x8000], [R22.64+0x100], P4 ;  /* 0x0800010016797fae */ /* 0x0007e8000a101d54 */
[----:B------:R4:W-:Y:S04]  /*19e0*/  LDGSTS.E.BYPASS.LTC128B.128 [R120+0x8000], [R20.64+0x100], P4 ;  /* 0x0800010014787fae */ /* 0x0009e8000a101d54 */
[----:B------:R4:W-:Y:S04]  /*19f0*/  LDGSTS.E.BYPASS.LTC128B.128 [R136+0x8000], [R18.64+0x100], P4 ;  /* 0x0800010012887fae */ /* 0x0009e8000a101d54 */
[----:B------:R4:W-:Y:S04]  /*1a00*/  LDGSTS.E.BYPASS.LTC128B.128 [R135+0x8000], [R16.64+0x100], P4 ;  /* 0x0800010010877fae */ /* 0x0009e8000a101d54 */
[----:B------:R4:W-:Y:S01]  /*1a10*/  LDGSTS.E.BYPASS.LTC128B.128 [R134+0x8000], [R14.64+0x100], P4 ;  /* 0x080001000e867fae */ /* 0x0009e2000a101d54 */
[----:B-1----:R-:W-:-:S03]  /*1a20*/  IMAD.MOV.U32 R26, RZ, RZ, RZ ;  /* 0x000000ffff1a7224 */ /* 0x002fc600078e00ff */
[----:B------:R1:W-:Y:S01]  /*1a30*/  LDGSTS.E.BYPASS.LTC128B.128 [R133+0x8000], [R12.64+0x100], P4 ;  /* 0x080001000c857fae */ /* 0x0003e2000a101d54 */
[----:B--2---:R-:W-:-:S03]  /*1a40*/  IMAD.MOV.U32 R24, RZ, RZ, RZ ;  /* 0x000000ffff187224 */ /* 0x004fc600078e00ff */
[----:B------:R-:W0:Y:S01]  /*1a50*/  LDGDEPBAR ;  /* 0x00000000000079af */ /* 0x000e220000000000 */
[----:B---3--:R-:W-:-:S03]  /*1a60*/  IMAD.MOV.U32 R22, RZ, RZ, RZ ;  /* 0x000000ffff167224 */ /* 0x008fc600078e00ff */
[----:B------:R2:W-:Y:S01]  /*1a70*/  LDGSTS.E.BYPASS.LTC128B.128 [R123+0x10000], [R10.64], P2 ;  /* 0x100000000a7b7fae */ /* 0x0005e20009101d54 */
[----:B----4-:R-:W-:-:S03]  /*1a80*/  IMAD.MOV.U32 R20, RZ, RZ, RZ ;  /* 0x000000ffff147224 */ /* 0x010fc600078e00ff */
[----:B------:R3:W-:Y:S01]  /*1a90*/  LDGSTS.E.BYPASS.LTC128B.128 [R122+0x10000], [R8.64], P3 ;  /* 0x10000000087a7fae */ /* 0x0007e20009901d54 */
[----:B------:R-:W-:-:S03]  /*1aa0*/  IMAD.MOV.U32 R18, RZ, RZ, RZ ;  /* 0x000000ffff127224 */ /* 0x000fc600078e00ff */
[----:B------:R4:W-:Y:S01]  /*1ab0*/  LDGSTS.E.BYPASS.LTC128B.128 [R121+0x10000], [R4.64], P5 ;  /* 0x1000000004797fae */ /* 0x0009e2000a901d54 */
[----:B------:R-:W-:-:S03]  /*1ac0*/  IMAD.MOV.U32 R16, RZ, RZ, RZ ;  /* 0x000000ffff107224 */ /* 0x000fc600078e00ff */
[----:B------:R4:W-:Y:S01]  /*1ad0*/  LDGSTS.E.BYPASS.LTC128B.128 [R120+0x10000], [R2.64], P0 ;  /* 0x1000000002787fae */ /* 0x0009e20008101d54 */
[----:B------:R-:W-:Y:S01]  /*1ae0*/  PLOP3.LUT P0, PT, PT, PT, UP0, 0x80, 0x0 ;  /* 0x000000000000781c */ /* 0x000fe20003f0f008 */
[----:B------:R-:W-:Y:S02]  /*1af0*/  IMAD.MOV.U32 R14, RZ, RZ, RZ ;  /* 0x000000ffff0e7224 */ /* 0x000fe400078e00ff */
[----:B------:R-:W0:Y:S01]  /*1b00*/  LDGDEPBAR ;  /* 0x00000000000079af */ /* 0x000e220000000000 */
[----:B-1----:R-:W-:Y:S01]  /*1b10*/  CS2R R12, SRZ ;  /* 0x00000000000c7805 */ /* 0x002fe2000001ff00 */
[----:B--2---:R-:W-:Y:S01]  /*1b20*/  LOP3.LUT R10, R39, 0xf, RZ, 0xc0, !PT ;  /* 0x0000000f270a7812 */ /* 0x004fe200078ec0ff */
[----:B---3--:R-:W-:-:S04]  /*1b30*/  IMAD.MOV.U32 R9, RZ, RZ, RZ ;  /* 0x000000ffff097224 */ /* 0x008fc800078e00ff */
[----:B------:R-:W-:Y:S01]  /*1b40*/  IMAD.SHL.U32 R10, R10, 0x40, RZ ;  /* 0x000000400a0a7824 */ /* 0x000fe200078e00ff */
[----:B----4-:R-:W-:Y:S01]  /*1b50*/  LOP3.LUT R4, R0, 0x7, R39, 0x78, !PT ;  /* 0x0000000700047812 */ /* 0x010fe200078e7827 */
[----:B------:R-:W-:Y:S01]  /*1b60*/  IMAD.SHL.U32 R3, R34, 0x10, RZ ;  /* 0x0000001022037824 */ /* 0x000fe200078e00ff */
[----:B------:R-:W-:Y:S01]  /*1b70*/  LOP3.LUT R2, R7, 0x2, RZ, 0xfc, !PT ;  /* 0x0000000207027812 */ /* 0x000fe200078efcff */
[----:B------:R-:W-:-:S04]  /*1b80*/  DEPBAR.LE SB0, 0x4 ;  /* 0x000081000000791a */ /* 0x000fc80000000000 */
[----:B------:R-:W-:Y:S01]  /*1b90*/  LOP3.LUT R7, R7, 0x6, RZ, 0xfc, !PT ;  /* 0x0000000607077812 */ /* 0x000fe200078efcff */
[----:B------:R-:W-:Y:S01]  /*1ba0*/  IMAD.SHL.U32 R93, R4, 0x8, RZ ;  /* 0x00000008045d7824 */ /* 0x000fe200078e00ff */
[--C-:B------:R-:W-:Y:S01]  /*1bb0*/  LOP3.LUT R5, R2, 0x7, R39.reuse, 0x78, !PT ;  /* 0x0000000702057812 */ /* 0x100fe200078e7827 */
[----:B------:R-:W-:Y:S01]  /*1bc0*/  IMAD.SHL.U32 R2, R6, 0x8, RZ ;  /* 0x0000000806027824 */ /* 0x000fe200078e00ff */
[--C-:B------:R-:W-:Y:S01]  /*1bd0*/  LOP3.LUT R8, R3, 0xf, R39.reuse, 0xf8, !PT ;  /* 0x0000000f03087812 */ /* 0x100fe200078ef827 */
[----:B------:R-:W-:Y:S01]  /*1be0*/  IMAD.MOV.U32 R34, RZ, RZ, RZ ;  /* 0x000000ffff227224 */ /* 0x000fe200078e00ff */
[----:B------:R-:W-:Y:S01]  /*1bf0*/  LOP3.LUT R3, R7, 0x7, R39, 0x78, !PT ;  /* 0x0000000707037812 */ /* 0x000fe200078e7827 */
[----:B------:R-:W-:Y:S01]  /*1c00*/  IMAD.SHL.U32 R5, R5, 0x8, RZ ;  /* 0x0000000805057824 */ /* 0x000fe200078e00ff */
[-C--:B------:R-:W-:Y:S01]  /*1c10*/  LOP3.LUT R0, R2, R10.reuse, RZ, 0xfc, !PT ;  /* 0x0000000a02007212 */ /* 0x080fe200078efcff */
[----:B------:R-:W-:Y:S02]  /*1c20*/  IMAD.SHL.U32 R8, R8, 0x40, RZ ;  /* 0x0000004008087824 */ /* 0x000fe400078e00ff */
[----:B------:R-:W-:Y:S01]  /*1c30*/  IMAD.SHL.U32 R94, R3, 0x8, RZ ;  /* 0x00000008035e7824 */ /* 0x000fe200078e00ff */
[----:B------:R-:W-:Y:S01]  /*1c40*/  LOP3.LUT R3, R5, R10, RZ, 0xfc, !PT ;  /* 0x0000000a05037212 */ /* 0x000fe200078efcff */
[----:B------:R-:W-:Y:S01]  /*1c50*/  IMAD.SHL.U32 R116, R0, 0x2, RZ ;  /* 0x0000000200747824 */ /* 0x000fe200078e00ff */
[----:B------:R-:W-:Y:S01]  /*1c60*/  BAR.SYNC.DEFER_BLOCKING 0x0 ;  /* 0x0000000000007b1d */ /* 0x000fe20000010000 */
[----:B------:R-:W-:-:S02]  /*1c70*/  LOP3.LUT R4, R8, R2, RZ, 0xfc, !PT ;  /* 0x0000000208047212 */ /* 0x000fc400078efcff */
[-C--:B------:R-:W-:Y:S02]  /*1c80*/  LOP3.LUT R2, R93, R10.reuse, RZ, 0xfc, !PT ;  /* 0x0000000a5d027212 */ /* 0x080fe400078efcff */
[----:B------:R-:W-:Y:S01]  /*1c90*/  LOP3.LUT R0, R94, R10, RZ, 0xfc, !PT ;  /* 0x0000000a5e007212 */ /* 0x000fe200078efcff */
[----:B------:R-:W-:Y:S01]  /*1ca0*/  IMAD.SHL.U32 R124, R4, 0x2, RZ ;  /* 0x00000002047c7824 */ /* 0x000fe200078e00ff */
[----:B------:R-:W-:Y:S01]  /*1cb0*/  SHF.L.U32 R3, R3, 0x1, RZ ;  /* 0x0000000103037819 */ /* 0x000fe200000006ff */
[----:B------:R-:W-:Y:S01]  /*1cc0*/  IMAD.SHL.U32 R2, R2, 0x2, RZ ;  /* 0x0000000202027824 */ /* 0x000fe200078e00ff */
[----:B------:R-:W-:Y:S01]  /*1cd0*/  CS2R R10, SRZ ;  /* 0x00000000000a7805 */ /* 0x000fe2000001ff00 */
[----:B------:R-:W-:Y:S01]  /*1ce0*/  IMAD.SHL.U32 R0, R0, 0x2, RZ ;  /* 0x0000000200007824 */ /* 0x000fe200078e00ff */
[----:B------:R1:W2:Y:S04]  /*1cf0*/  LDSM.16.M88.4 R68, [R124] ;  /* 0x000000007c44783b */ /* 0x0002a80000000200 */
[----:B------:R1:W3:Y:S04]  /*1d00*/  LDSM.16.M88.4 R88, [R124+0x2000] ;  /* 0x002000007c58783b */ /* 0x0002e80000000200 */
[----:B------:R1:W4:Y:S04]  /*1d10*/  LDSM.16.MT88.4 R72, [R116+0xc000] ;  /* 0x00c000007448783b */ /* 0x0003280000004200 */
[----:B------:R1:W1:Y:S04]  /*1d20*/  LDSM.16.MT88.4 R76, [R3+0xc000] ;  /* 0x00c00000034c783b */ /* 0x0002680000004200 */
[----:B------:R1:W1:Y:S04]  /*1d30*/  LDSM.16.MT88.4 R80, [R2+0xc000] ;  /* 0x00c000000250783b */ /* 0x0002680000004200 */
[----:B------:R1:W1:Y:S01]  /*1d40*/  LDSM.16.MT88.4 R84, [R0+0xc000] ;  /* 0x00c000000054783b */ /* 0x0002620000004200 */
[----:B------:R-:W-:Y:S05]  /*1d50*/  @!P0 BRA `(.L_x_0) ;  /* 0x0000140000008947 */ /* 0x000fea0003800000 */
[----:B------:R-:W-:Y:S01]  /*1d60*/  LOP3.LUT R92, R8, R5, RZ, 0xfc, !PT ;  /* 0x00000005085c7212 */ /* 0x000fe200078efcff */
[----:B------:R-:W-:Y:S01]  /*1d70*/  USHF.R.S32.HI UR16, URZ, 0x1f, UR10 ;  /* 0x0000001f3f107899 */ /* 0x000fe2000801140a */
[----:B------:R-:W-:Y:S01]  /*1d80*/  SHF.R.S32.HI R5, RZ, 0x1f, R148 ;  /* 0x0000001fff057819 */ /* 0x000fe20000011494 */
[----:B------:R-:W-:Y:S01]  /*1d90*/  USHF.R.S32.HI UR8, URZ, 0x1f, UR15 ;  /* 0x0000001f3f087899 */ /* 0x000fe2000801140f */
[C---:B------:R-:W-:Y:S01]  /*1da0*/  LEA R151, P1, R148.reuse, 0x180, 0x1 ;  /* 0x0000018094977811 */ /* 0x040fe200078208ff */
[----:B------:R-:W-:Y:S01]  /*1db0*/  ULEA.HI UR16, UR16, UR10, URZ, 0x6 ;  /* 0x0000000a10107291 */ /* 0x000fe2000f8f303f */
[----:B------:R-:W-:Y:S01]  /*1dc0*/  SHF.R.S32.HI R6, RZ, 0x1f, R147 ;  /* 0x0000001fff067819 */ /* 0x000fe20000011493 */
[----:B------:R-:W-:Y:S01]  /*1dd0*/  UMOV UR18, 0x6 ;  /* 0x0000000600127882 */ /* 0x000fe20000000000 */
[----:B------:R-:W-:Y:S01]  /*1de0*/  LEA R150, P0, R147, 0x180, 0x1 ;  /* 0x0000018093967811 */ /* 0x000fe200078008ff */
[----:B------:R-:W-:Y:S01]  /*1df0*/  ULDC.64 UR22, c[0x0][0x168] ;  /* 0x00005a0000167ab9 */ /* 0x000fe20000000a00 */
[----:B------:R-:W-:Y:S01]  /*1e00*/  LEA.HI.X R148, R148, RZ, R5, 0x1, P1 ;  /* 0x000000ff94947211 */ /* 0x000fe200008f0c05 */
[----:B------:R-:W-:Y:S01]  /*1e10*/  IMAD.SHL.U32 R131, R35, 0x2, RZ ;  /* 0x0000000223837824 */ /* 0x000fe200078e00ff */
[----:B------:R-:W-:Y:S01]  /*1e20*/  LEA.HI.X R147, R147, RZ, R6, 0x1, P0 ;  /* 0x000000ff93937211 */ /* 0x000fe200000f0c06 */
[----:B------:R-:W-:Y:S01]  /*1e30*/  IMAD.SHL.U32 R129, R32, 0x2, RZ ;  /* 0x0000000220817824 */ /* 0x000fe200078e00ff */
[----:B------:R-:W-:Y:S01]  /*1e40*/  SHF.R.S32.HI R4, RZ, 0x1f, R149 ;  /* 0x0000001fff047819 */ /* 0x000fe20000011495 */
[----:B------:R-:W-:Y:S01]  /*1e50*/  IMAD.SHL.U32 R127, R37, 0x2, RZ ;  /* 0x00000002257f7824 */ /* 0x000fe200078e00ff */
[----:B------:R-:W-:Y:S01]  /*1e60*/  LEA R152, P2, R149, 0x180, 0x1 ;  /* 0x0000018095987811 */ /* 0x000fe200078408ff */
[----:B------:R-:W-:Y:S01]  /*1e70*/  UIMAD.WIDE.U32 UR18, UR15, UR18, UR22 ;  /* 0x000000120f1272a5 */ /* 0x000fe2000f8e0016 */
[----:B------:R-:W-:Y:S01]  /*1e80*/  SHF.R.S32.HI R5, RZ, 0x1f, R142 ;  /* 0x0000001fff057819 */ /* 0x000fe2000001148e */
[----:B------:R-:W-:Y:S01]  /*1e90*/  UIMAD UR10, UR8, 0x6, URZ ;  /* 0x00000006080a78a4 */ /* 0x000fe2000f8e023f */
[C---:B------:R-:W-:Y:S01]  /*1ea0*/  LEA R145, P1, R142.reuse, 0x180, 0x1 ;  /* 0x000001808e917811 */ /* 0x040fe200078208ff */
[----:B------:R-:W-:Y:S01]  /*1eb0*/  USHF.R.S32.HI UR16, URZ, 0x6, UR16 ;  /* 0x000000063f107899 */ /* 0x000fe20008011410 */
[----:B------:R-:W-:Y:S01]  /*1ec0*/  SHF.R.S32.HI R6, RZ, 0x1f, R141 ;  /* 0x0000001fff067819 */ /* 0x000fe2000001148d */
[----:B------:R-:W-:Y:S01]  /*1ed0*/  CS2R R10, SRZ ;  /* 0x00000000000a7805 */ /* 0x000fe2000001ff00 */
[----:B------:R-:W-:Y:S01]  /*1ee0*/  LEA R144, P0, R141, 0x180, 0x1 ;  /* 0x000001808d907811 */ /* 0x000fe200078008ff */
[----:B------:R-:W-:Y:S01]  /*1ef0*/  CS2R R12, SRZ ;  /* 0x00000000000c7805 */ /* 0x000fe2000001ff00 */
[----:B------:R-:W-:Y:S01]  /*1f00*/  LEA.HI.X R149, R149, RZ, R4, 0x1, P2 ;  /* 0x000000ff95957211 */ /* 0x000fe200010f0c04 */
[----:B------:R-:W-:Y:S01]  /*1f10*/  CS2R R14, SRZ ;  /* 0x00000000000e7805 */ /* 0x000fe2000001ff00 */
[----:B------:R-:W-:Y:S01]  /*1f20*/  LEA.HI.X R142, R142, RZ, R5, 0x1, P1 ;  /* 0x000000ff8e8e7211 */ /* 0x000fe200008f0c05 */
[----:B------:R-:W-:Y:S01]  /*1f30*/  CS2R R16, SRZ ;  /* 0x0000000000107805 */ /* 0x000fe2000001ff00 */
[----:B------:R-:W-:Y:S01]  /*1f40*/  LEA.HI.X R141, R141, RZ, R6, 0x1, P0 ;  /* 0x000000ff8d8d7211 */ /* 0x000fe200000f0c06 */
[----:B------:R-:W-:Y:S01]  /*1f50*/  CS2R R18, SRZ ;  /* 0x0000000000127805 */ /* 0x000fe2000001ff00 */
[----:B------:R-:W-:Y:S01]  /*1f60*/  SHF.R.S32.HI R4, RZ, 0x1f, R143 ;  /* 0x0000001fff047819 */ /* 0x000fe2000001148f */
[----:B------:R-:W-:Y:S01]  /*1f70*/  CS2R R20, SRZ ;  /* 0x0000000000147805 */ /* 0x000fe2000001ff00 */
[----:B------:R-:W-:Y:S01]  /*1f80*/  LEA R146, P2, R143, 0x180, 0x1 ;  /* 0x000001808f927811 */ /* 0x000fe200078408ff */
[----:B------:R-:W-:Y:S01]  /*1f90*/  CS2R R22, SRZ ;  /* 0x0000000000167805 */ /* 0x000fe2000001ff00 */
        /* <DEDUP_REMOVED lines=8> */
[----:B------:R-:W-:Y:S01]  /*2020*/  SHF.R.S32.HI R4, RZ, 0x1f, R138 ;  /* 0x0000001fff047819 */ /* 0x000fe2000001148a */
[----:B------:R-:W-:Y:S01]  /*2030*/  CS2R R38, SRZ ;  /* 0x0000000000267805 */ /* 0x000fe2000001ff00 */
[C---:B------:R-:W-:Y:S01]  /*2040*/  LEA R140, P1, R138.reuse, 0x180, 0x1 ;  /* 0x000001808a8c7811 */ /* 0x040fe200078208ff */
[----:B------:R-:W-:Y:S01]  /*2050*/  CS2R R40, SRZ ;  /* 0x0000000000287805 */ /* 0x000fe2000001ff00 */
[----:B------:R-:W-:Y:S01]  /*2060*/  SHF.R.S32.HI R5, RZ, 0x1f, R35 ;  /* 0x0000001fff057819 */ /* 0x000fe20000011423 */
[----:B------:R-:W-:Y:S01]  /*2070*/  CS2R R42, SRZ ;  /* 0x00000000002a7805 */ /* 0x000fe2000001ff00 */
[----:B------:R-:W-:Y:S01]  /*2080*/  LEA.HI.X R138, R138, RZ, R4, 0x1, P1 ;  /* 0x000000ff8a8a7211 */ /* 0x000fe200008f0c04 */
[----:B------:R-:W-:Y:S01]  /*2090*/  CS2R R44, SRZ ;  /* 0x00000000002c7805 */ /* 0x000fe2000001ff00 */
[----:B------:R-:W-:Y:S01]  /*20a0*/  SHF.L.U64.HI R132, R35, 0x1, R5 ;  /* 0x0000000123847819 */ /* 0x000fe20000010205 */
[----:B------:R-:W-:Y:S01]  /*20b0*/  CS2R R46, SRZ ;  /* 0x00000000002e7805 */ /* 0x000fe2000001ff00 */
[C---:B------:R-:W-:Y:S01]  /*20c0*/  LOP3.LUT R93, R8.reuse, R93, RZ, 0xfc, !PT ;  /* 0x0000005d085d7212 */ /* 0x040fe200078efcff */
[----:B------:R-:W-:Y:S01]  /*20d0*/  CS2R R34, SRZ ;  /* 0x0000000000227805 */ /* 0x000fe2000001ff00 */
[----:B------:R-:W-:Y:S01]  /*20e0*/  LOP3.LUT R94, R8, R94, RZ, 0xfc, !PT ;  /* 0x0000005e085e7212 */ /* 0x000fe200078efcff */
[----:B------:R-:W-:Y:S01]  /*20f0*/  CS2R R48, SRZ ;  /* 0x0000000000307805 */ /* 0x000fe2000001ff00 */
[----:B------:R-:W-:Y:S01]  /*2100*/  SHF.R.S32.HI R4, RZ, 0x1f, R32 ;  /* 0x0000001fff047819 */ /* 0x000fe20000011420 */
[----:B------:R-:W-:Y:S01]  /*2110*/  CS2R R8, SRZ ;  /* 0x0000000000087805 */ /* 0x000fe2000001ff00 */
[----:B------:R-:W-:Y:S01]  /*2120*/  SHF.R.S32.HI R5, RZ, 0x1f, R37 ;  /* 0x0000001fff057819 */ /* 0x000fe20000011425 */
[----:B------:R-:W-:Y:S01]  /*2130*/  CS2R R50, SRZ ;  /* 0x0000000000327805 */ /* 0x000fe2000001ff00 */
[----:B------:R-:W-:Y:S01]  /*2140*/  SHF.R.S32.HI R6, RZ, 0x1f, R125 ;  /* 0x0000001fff067819 */ /* 0x000fe2000001147d */
[----:B------:R-:W-:Y:S01]  /*2150*/  CS2R R52, SRZ ;  /* 0x0000000000347805 */ /* 0x000fe2000001ff00 */
[----:B------:R-:W-:Y:S01]  /*2160*/  SHF.L.U64.HI R130, R32, 0x1, R4 ;  /* 0x0000000120827819 */ /* 0x000fe20000010204 */
[----:B------:R-:W-:Y:S01]  /*2170*/  CS2R R54, SRZ ;  /* 0x0000000000367805 */ /* 0x000fe2000001ff00 */
[----:B------:R-:W-:Y:S01]  /*2180*/  SHF.L.U64.HI R128, R37, 0x1, R5 ;  /* 0x0000000125807819 */ /* 0x000fe20000010205 */
[----:B------:R-:W-:Y:S01]  /*2190*/  CS2R R32, SRZ ;  /* 0x0000000000207805 */ /* 0x000fe2000001ff00 */
[C---:B------:R-:W-:Y:S01]  /*21a0*/  SHF.L.U64.HI R126, R125.reuse, 0x1, R6 ;  /* 0x000000017d7e7819 */ /* 0x040fe20000010206 */
[----:B------:R-:W-:Y:S01]  /*21b0*/  IMAD.SHL.U32 R125, R125, 0x2, RZ ;  /* 0x000000027d7d7824 */ /* 0x000fe200078e00ff */
[----:B------:R-:W-:Y:S01]  /*21c0*/  CS2R R4, SRZ ;  /* 0x0000000000047805 */ /* 0x000fe2000001ff00 */
        /* <DEDUP_REMOVED lines=8> */
[----:B------:R-:W-:Y:S01]  /*2250*/  IMAD.SHL.U32 R119, R92, 0x2, RZ ;  /* 0x000000025c777824 */ /* 0x000fe200078e00ff */
[----:B------:R-:W-:Y:S01]  /*2260*/  USHF.L.U32 UR9, UR15, 0x1, URZ ;  /* 0x000000010f097899 */ /* 0x000fe2000800063f */
[----:B------:R-:W-:Y:S01]  /*2270*/  IMAD.SHL.U32 R118, R93, 0x2, RZ ;  /* 0x000000025d767824 */ /* 0x000fe200078e00ff */
[----:B------:R-:W-:Y:S01]  /*2280*/  USHF.L.U64.HI UR8, UR15, 0x1, UR8 ;  /* 0x000000010f087899 */ /* 0x000fe20008010208 */
[----:B------:R-:W-:Y:S01]  /*2290*/  IMAD.SHL.U32 R117, R94, 0x2, RZ ;  /* 0x000000025e757824 */ /* 0x000fe200078e00ff */
[----:B------:R-:W-:-:S02]  /*22a0*/  UIADD3 UR14, UR14, -0xc0, URZ ;  /* 0xffffff400e0e7890 */ /* 0x000fc4000fffe03f */
[----:B------:R-:W-:Y:S02]  /*22b0*/  UMOV UR13, 0x2 ;  /* 0x00000002000d7882 */ /* 0x000fe40000000000 */
[----:B------:R-:W-:Y:S02]  /*22c0*/  UMOV UR12, URZ ;  /* 0x0000003f000c7c82 */ /* 0x000fe40008000000 */
[----:B------:R-:W-:Y:S02]  /*22d0*/  UMOV UR5, 0xc000 ;  /* 0x0000c00000057882 */ /* 0x000fe40000000000 */
[----:B------:R-:W-:Y:S02]  /*22e0*/  UMOV UR4, URZ ;  /* 0x0000003f00047c82 */ /* 0x000fe40008000000 */
[----:B------:R-:W-:Y:S02]  /*22f0*/  UMOV UR11, URZ ;  /* 0x0000003f000b7c82 */ /* 0x000fe40008000000 */
[----:B------:R-:W-:-:S02]  /*2300*/  ULDC.64 UR6, c[0x0][0x160] ;  /* 0x0000580000067ab9 */ /* 0x000fc40000000a00 */
[----:B------:R-:W-:Y:S02]  /*2310*/  UIADD3 UR10, UR19, UR10, URZ ;  /* 0x0000000a130a7290 */ /* 0x000fe4000fffe03f */
[----:B------:R-:W-:Y:S02]  /*2320*/  UIADD3 UR15, UR16, -0x3, URZ ;  /* 0xfffffffd100f7890 */ /* 0x000fe4000fffe03f */
.L_x_1:
[C---:B--234-:R-:W-:Y:S01]  /*2330*/  HMMA.16816.F32 R4, R68.reuse, R72, R4 ;  /* 0x000000484404723c */ /* 0x05cfe20000001804 */
[----:B------:R-:W-:Y:S01]  /*2340*/  LDSM.16.M88.4 R92, [R119+UR4] ;  /* 0x00000004775c783b */ /* 0x000fe20008000200 */
[----:B------:R-:W-:Y:S02]  /*2350*/  UISETP.GE.AND UP0, UPT, UR11, UR15, UPT ;  /* 0x0000000f0b00728c */ /* 0x000fe4000bf06270 */
[----:B------:R-:W-:Y:S01]  /*2360*/  UIADD3 UR12, UR12, 0x1, URZ ;  /* 0x000000010c0c7890 */ /* 0x000fe2000fffe03f */
[----:B------:R-:W-:Y:S01]  /*2370*/  ISETP.GE.AND P3, PT, R165, UR14, PT ;  /* 0x0000000ea5007c0c */ /* 0x000fe2000bf66270 */
[----:B------:R-:W-:Y:S01]  /*2380*/  UIADD3 UR13, UR13, 0x1, URZ ;  /* 0x000000010d0d7890 */ /* 0x000fe2000fffe03f */
[----:B------:R-:W-:Y:S01]  /*2390*/  ISETP.GE.AND P1, PT, R154, UR14, PT ;  /* 0x0000000e9a007c0c */ /* 0x000fe2000bf26270 */
[C---:B------:R-:W-:Y:S01]  /*23a0*/  HMMA.16816.F32 R8, R68.reuse, R74, R8 ;  /* 0x0000004a4408723c */ /* 0x040fe20000001808 */
[----:B------:R-:W2:Y:S01]  /*23b0*/  LDSM.16.MT88.4 R96, [R116+UR5+0x800] ;  /* 0x000800057460783b */ /* 0x000ea20008004200 */
[----:B------:R-:W-:Y:S01]  /*23c0*/  PLOP3.LUT P0, PT, PT, PT, UP0, 0x80, 0x0 ;  /* 0x000000000000781c */ /* 0x000fe20003f0f008 */
[----:B------:R-:W-:Y:S02]  /*23d0*/  UISETP.GE.AND UP0, UPT, UR13, 0x3, UPT ;  /* 0x000000030d00788c */ /* 0x000fe4000bf06270 */
[----:B------:R-:W-:Y:S02]  /*23e0*/  UIADD3 UR11, UR11, 0x1, URZ ;  /* 0x000000010b0b7890 */ /* 0x000fe4000fffe03f */
[----:B------:R-:W-:Y:S01]  /*23f0*/  USEL UR13, UR13, URZ, !UP0 ;  /* 0x0000003f0d0d7287 */ /* 0x000fe2000c000000 */
[C---:B-1----:R-:W-:Y:S01]  /*2400*/  HMMA.16816.F32 R12, R68.reuse, R76, R12 ;  /* 0x0000004c440c723c */ /* 0x042fe2000000180c */
[----:B------:R-:W2:Y:S01]  /*2410*/  LDSM.16.MT88.4 R100, [R3+UR5+0x800] ;  /* 0x000800050364783b */ /* 0x000ea20008004200 */
[----:B------:R-:W-:Y:S02]  /*2420*/  UISETP.GE.AND UP0, UPT, UR12, 0x3, UPT ;  /* 0x000000030c00788c */ /* 0x000fe4000bf06270 */
[----:B------:R-:W-:Y:S02]  /*2430*/  ULEA UR17, UR13, 0xc000, 0xd ;  /* 0x0000c0000d117891 */ /* 0x000fe4000f8e683f */
[----:B------:R-:W-:Y:S02]  /*2440*/  USEL UR12, UR12, URZ, !UP0 ;  /* 0x0000003f0c0c7287 */ /* 0x000fe4000c000000 */
[C---:B------:R-:W-:Y:S01]  /*2450*/  HMMA.16816.F32 R16, R68.reuse, R78, R16 ;  /* 0x0000004e4410723c */ /* 0x040fe20000001810 */
[----:B------:R-:W2:Y:S01]  /*2460*/  LDSM.16.MT88.4 R104, [R2+UR5+0x800] ;  /* 0x000800050268783b */ /* 0x000ea20008004200 */
[----:B------:R-:W-:Y:S06]  /*2470*/  UISETP.GE.AND UP2, UPT, UR11, UR16, UPT ;  /* 0x000000100b00728c */ /* 0x000fec000bf46270 */
[C---:B------:R-:W-:Y:S01]  /*2480*/  HMMA.16816.F32 R20, R68.reuse, R80, R20 ;  /* 0x000000504414723c */ /* 0x040fe20000001814 */
[----:B------:R-:W2:Y:S07]  /*2490*/  LDSM.16.MT88.4 R108, [R0+UR5+0x800] ;  /* 0x00080005006c783b */ /* 0x000eae0008004200 */
[C---:B------:R-:W-:Y:S01]  /*24a0*/  HMMA.16816.F32 R24, R68.reuse, R82, R24 ;  /* 0x000000524418723c */ /* 0x040fe20000001818 */
[----:B------:R-:W1:Y:S07]  /*24b0*/  LDSM.16.M88.4 R112, [R119+UR4+0x2000] ;  /* 0x002000047770783b */ /* 0x000e6e0008000200 */
[C---:B------:R-:W-:Y:S08]  /*24c0*/  HMMA.16816.F32 R28, R68.reuse, R84, R28 ;  /* 0x00000054441c723c */ /* 0x040ff0000000181c */
[----:B------:R-:W-:Y:S01]  /*24d0*/  HMMA.16816.F32 R32, R68, R86, R32 ;  /* 0x000000564420723c */ /* 0x000fe20000001820 */
[----:B------:R-:W-:Y:S07]  /*24e0*/  LDSM.16.M88.4 R68, [R118+UR4] ;  /* 0x000000047644783b */ /* 0x000fee0008000200 */
[C---:B---3--:R-:W-:Y:S08]  /*24f0*/  HMMA.16816.F32 R36, R88.reuse, R72, R36 ;  /* 0x000000485824723c */ /* 0x048ff00000001824 */
[C---:B------:R-:W-:Y:S01]  /*2500*/  HMMA.16816.F32 R40, R88.reuse, R74, R40 ;  /* 0x0000004a5828723c */ /* 0x040fe20000001828 */
[----:B------:R-:W3:Y:S07]  /*2510*/  LDSM.16.MT88.4 R72, [R116+UR5+0x1000] ;  /* 0x001000057448783b */ /* 0x000eee0008004200 */
[C---:B------:R-:W-:Y:S08]  /*2520*/  HMMA.16816.F32 R44, R88.reuse, R76, R44 ;  /* 0x0000004c582c723c */ /* 0x040ff0000000182c */
[C---:B------:R-:W-:Y:S01]  /*2530*/  HMMA.16816.F32 R48, R88.reuse, R78, R48 ;  /* 0x0000004e5830723c */ /* 0x040fe20000001830 */
[----:B------:R-:W3:Y:S07]  /*2540*/  LDSM.16.MT88.4 R76, [R3+UR5+0x1000] ;  /* 0x00100005034c783b */ /* 0x000eee0008004200 */
[C---:B------:R-:W-:Y:S08]  /*2550*/  HMMA.16816.F32 R52, R88.reuse, R80, R52 ;  /* 0x000000505834723c */ /* 0x040ff00000001834 */
[C---:B------:R-:W-:Y:S01]  /*2560*/  HMMA.16816.F32 R56, R88.reuse, R82, R56 ;  /* 0x000000525838723c */ /* 0x040fe20000001838 */
[----:B------:R-:W3:Y:S07]  /*2570*/  LDSM.16.MT88.4 R80, [R2+UR5+0x1000] ;  /* 0x001000050250783b */ /* 0x000eee0008004200 */
[C---:B------:R-:W-:Y:S08]  /*2580*/  HMMA.16816.F32 R60, R88.reuse, R84, R60 ;  /* 0x00000054583c723c */ /* 0x040ff0000000183c */
[----:B------:R-:W-:Y:S01]  /*2590*/  HMMA.16816.F32 R64, R88, R86, R64 ;  /* 0x000000565840723c */ /* 0x000fe20000001840 */
[----:B------:R-:W3:-:S07]  /*25a0*/  LDSM.16.MT88.4 R84, [R0+UR5+0x1000] ;  /* 0x001000050054783b */ /* 0x000ece0008004200 */
[C---:B--2---:R-:W-:Y:S01]  /*25b0*/  HMMA.16816.F32 R4, R92.reuse, R96, R4 ;  /* 0x000000605c04723c */ /* 0x044fe20000001804 */
[----:B------:R-:W2:Y:S07]  /*25c0*/  LDSM.16.M88.4 R88, [R118+UR4+0x2000] ;  /* 0x002000047658783b */ /* 0x000eae0008000200 */
[C---:B------:R-:W-:Y:S08]  /*25d0*/  HMMA.16816.F32 R8, R92.reuse, R98, R8 ;  /* 0x000000625c08723c */ /* 0x040ff00000001808 */
[C---:B------:R-:W-:Y:S08]  /*25e0*/  HMMA.16816.F32 R12, R92.reuse, R100, R12 ;  /* 0x000000645c0c723c */ /* 0x040ff0000000180c */
[C---:B------:R-:W-:Y:S08]  /*25f0*/  HMMA.16816.F32 R16, R92.reuse, R102, R16 ;  /* 0x000000665c10723c */ /* 0x040ff00000001810 */
[C---:B------:R-:W-:Y:S08]  /*2600*/  HMMA.16816.F32 R20, R92.reuse, R104, R20 ;  /* 0x000000685c14723c */ /* 0x040ff00000001814 */
[C---:B------:R-:W-:Y:S08]  /*2610*/  HMMA.16816.F32 R24, R92.reuse, R106, R24 ;  /* 0x0000006a5c18723c */ /* 0x040ff00000001818 */
[C---:B------:R-:W-:Y:S08]  /*2620*/  HMMA.16816.F32 R28, R92.reuse, R108, R28 ;  /* 0x0000006c5c1c723c */ /* 0x040ff0000000181c */
[----:B------:R-:W-:Y:S01]  /*2630*/  HMMA.16816.F32 R32, R92, R110, R32 ;  /* 0x0000006e5c20723c */ /* 0x000fe20000001820 */
[----:B------:R-:W-:Y:S07]  /*2640*/  LDSM.16.M88.4 R92, [R117+UR4] ;  /* 0x00000004755c783b */ /* 0x000fee0008000200 */
[C---:B-1----:R-:W-:Y:S08]  /*2650*/  HMMA.16816.F32 R36, R112.reuse, R96, R36 ;  /* 0x000000607024723c */ /* 0x042ff00000001824 */
[C---:B------:R-:W-:Y:S01]  /*2660*/  HMMA.16816.F32 R40, R112.reuse, R98, R40 ;  /* 0x000000627028723c */ /* 0x040fe20000001828 */
[----:B------:R-:W1:Y:S07]  /*2670*/  LDSM.16.MT88.4 R96, [R116+UR5+0x1800] ;  /* 0x001800057460783b */ /* 0x000e6e0008004200 */
[C---:B------:R-:W-:Y:S08]  /*2680*/  HMMA.16816.F32 R44, R112.reuse, R100, R44 ;  /* 0x00000064702c723c */ /* 0x040ff0000000182c */
[C---:B------:R-:W-:Y:S01]  /*2690*/  HMMA.16816.F32 R48, R112.reuse, R102, R48 ;  /* 0x000000667030723c */ /* 0x040fe20000001830 */
[----:B------:R-:W1:Y:S07]  /*26a0*/  LDSM.16.MT88.4 R100, [R3+UR5+0x1800] ;  /* 0x001800050364783b */ /* 0x000e6e0008004200 */
[C---:B------:R-:W-:Y:S08]  /*26b0*/  HMMA.16816.F32 R52, R112.reuse, R104, R52 ;  /* 0x000000687034723c */ /* 0x040ff00000001834 */
[C---:B------:R-:W-:Y:S01]  /*26c0*/  HMMA.16816.F32 R56, R112.reuse, R106, R56 ;  /* 0x0000006a7038723c */ /* 0x040fe20000001838 */
[----:B------:R-:W1:Y:S07]  /*26d0*/  LDSM.16.MT88.4 R104, [R2+UR5+0x1800] ;  /* 0x001800050268783b */ /* 0x000e6e0008004200 */
[C---:B------:R-:W-:Y:S08]  /*26e0*/  HMMA.16816.F32 R60, R112.reuse, R108, R60 ;  /* 0x0000006c703c723c */ /* 0x040ff0000000183c */
[----:B------:R-:W-:Y:S01]  /*26f0*/  HMMA.16816.F32 R64, R112, R110, R64 ;  /* 0x0000006e7040723c */ /* 0x000fe20000001840 */
[----:B------:R-:W1:Y:S02]  /*2700*/  LDSM.16.MT88.4 R108, [R0+UR5+0x1800] ;  /* 0x00180005006c783b */ /* 0x000e640008004200 */
[----:B------:R-:W-:-:S05]  /*2710*/  ULEA UR5, UR12, 0xc000, 0xd ;  /* 0x0000c0000c057891 */ /* 0x000fca000f8e683f */
[C---:B---3--:R-:W-:Y:S01]  /*2720*/  HMMA.16816.F32 R4, R68.reuse, R72, R4 ;  /* 0x000000484404723c */ /* 0x048fe20000001804 */
[----:B------:R-:W3:Y:S02]  /*2730*/  LDSM.16.M88.4 R112, [R117+UR4+0x2000] ;  /* 0x002000047570783b */ /* 0x000ee40008000200 */
[----:B------:R-:W-:Y:S05]  /*2740*/  USHF.L.U32 UR4, UR12, 0xe, URZ ;  /* 0x0000000e0c047899 */ /* 0x000fea000800063f */
[C---:B------:R-:W-:Y:S01]  /*2750*/  HMMA.16816.F32 R8, R68.reuse, R74, R8 ;  /* 0x0000004a4408723c */ /* 0x040fe20000001808 */
[----:B------:R-:W-:Y:S07]  /*2760*/  BAR.SYNC.DEFER_BLOCKING 0x0 ;  /* 0x0000000000007b1d */ /* 0x000fee0000010000 */
[C---:B------:R-:W-:Y:S08]  /*2770*/  HMMA.16816.F32 R12, R68.reuse, R76, R12 ;  /* 0x0000004c440c723c */ /* 0x040ff0000000180c */
[C---:B------:R-:W-:Y:S08]  /*2780*/  HMMA.16816.F32 R16, R68.reuse, R78, R16 ;  /* 0x0000004e4410723c */ /* 0x040ff00000001810 */
[C---:B------:R-:W-:Y:S08]  /*2790*/  HMMA.16816.F32 R20, R68.reuse, R80, R20 ;  /* 0x000000504414723c */ /* 0x040ff00000001814 */
[C---:B------:R-:W-:Y:S08]  /*27a0*/  HMMA.16816.F32 R24, R68.reuse, R82, R24 ;  /* 0x000000524418723c */ /* 0x040ff00000001818 */
[C---:B------:R-:W-:Y:S08]  /*27b0*/  HMMA.16816.F32 R28, R68.reuse, R84, R28 ;  /* 0x00000054441c723c */ /* 0x040ff0000000181c */
[----:B------:R-:W-:Y:S01]  /*27c0*/  HMMA.16816.F32 R32, R68, R86, R32 ;  /* 0x000000564420723c */ /* 0x000fe20000001820 */
[----:B------:R-:W4:Y:S06]  /*27d0*/  S2R R71, SR_TID.X ;  /* 0x0000000000477919 */ /* 0x000f2c0000002100 */
[----:B------:R-:W-:Y:S01]  /*27e0*/  SEL R70, RZ, 0x10, P3 ;  /* 0x00000010ff467807 */ /* 0x000fe20001800000 */
[C---:B--2---:R-:W-:Y:S01]  /*27f0*/  HMMA.16816.F32 R36, R88.reuse, R72, R36 ;  /* 0x000000485824723c */ /* 0x044fe20000001824 */
[----:B------:R-:W-:Y:S04]  /*2800*/  SEL R68, RZ, 0x10, P1 ;  /* 0x00000010ff447807 */ /* 0x000fe80000800000 */
[----:B------:R-:W-:Y:S02]  /*2810*/  SEL R68, R68, RZ, !P0 ;  /* 0x000000ff44447207 */ /* 0x000fe40004000000 */
[----:B------:R-:W-:Y:S01]  /*2820*/  ISETP.GE.AND P1, PT, R163, UR14, PT ;  /* 0x0000000ea3007c0c */ /* 0x000fe2000bf26270 */
[C---:B------:R-:W-:Y:S01]  /*2830*/  HMMA.16816.F32 R40, R88.reuse, R74, R40 ;  /* 0x0000004a5828723c */ /* 0x040fe20000001828 */
[----:B------:R-:W-:Y:S02]  /*2840*/  IMAD.U32 R73, RZ, RZ, UR13 ;  /* 0x0000000dff497e24 */ /* 0x000fe4000f8e00ff */
[----:B------:R-:W-:Y:S02]  /*2850*/  ISETP.NE.U32.AND P5, PT, R68, RZ, PT ;  /* 0x000000ff4400720c */ /* 0x000fe40003fa5070 */
[----:B------:R-:W-:Y:S02]  /*2860*/  SEL R68, RZ, 0x10, P1 ;  /* 0x00000010ff447807 */ /* 0x000fe40000800000 */
[----:B------:R-:W-:Y:S01]  /*2870*/  SEL R70, R70, RZ, !P0 ;  /* 0x000000ff46467207 */ /* 0x000fe20004000000 */
[C---:B------:R-:W-:Y:S01]  /*2880*/  HMMA.16816.F32 R44, R88.reuse, R76, R44 ;  /* 0x0000004c582c723c */ /* 0x040fe2000000182c */
[----:B------:R-:W-:Y:S02]  /*2890*/  IMAD.U32 R74, RZ, RZ, UR13 ;  /* 0x0000000dff4a7e24 */ /* 0x000fe4000f8e00ff */
[----:B------:R-:W-:Y:S01]  /*28a0*/  ISETP.NE.U32.AND P4, PT, R70, RZ, PT ;  /* 0x000000ff4600720c */ /* 0x000fe20003f85070 */
[----:B----4-:R-:W-:Y:S01]  /*28b0*/  IMAD.SHL.U32 R71, R71, 0x8, RZ ;  /* 0x0000000847477824 */ /* 0x010fe200078e00ff */
[----:B------:R-:W-:Y:S01]  /*28c0*/  SEL R68, R68, RZ, !P0 ;  /* 0x000000ff44447207 */ /* 0x000fe20004000000 */
[----:B------:R-:W-:Y:S02]  /*28d0*/  IMAD R75, R73, 0x4000, R122 ;  /* 0x00004000494b7824 */ /* 0x000fe400078e027a */
[C---:B------:R-:W-:Y:S04]  /*28e0*/  HMMA.16816.F32 R48, R88.reuse, R78, R48 ;  /* 0x0000004e5830723c */ /* 0x040fe80000001830 */
[----:B------:R-:W-:Y:S01]  /*28f0*/  LOP3.LUT R71, R71, 0x38, RZ, 0xc0, !PT ;  /* 0x0000003847477812 */ /* 0x000fe200078ec0ff */
[----:B------:R-:W-:Y:S03]  /*2900*/  IMAD R74, R74, 0x4000, R121 ;  /* 0x000040004a4a7824 */ /* 0x000fe600078e0279 */
[C---:B------:R-:W-:Y:S03]  /*2910*/  HMMA.16816.F32 R52, R88.reuse, R80, R52 ;  /* 0x000000505834723c */ /* 0x040fe60000001834 */
[----:B------:R-:W-:Y:S04]  /*2920*/  ISETP.GE.AND P2, PT, R71, UR14, PT ;  /* 0x0000000e47007c0c */ /* 0x000fe8000bf46270 */
[----:B------:R-:W-:Y:S01]  /*2930*/  SEL R69, RZ, 0x10, P2 ;  /* 0x00000010ff457807 */ /* 0x000fe20001000000 */
[C---:B------:R-:W-:Y:S03]  /*2940*/  HMMA.16816.F32 R56, R88.reuse, R82, R56 ;  /* 0x000000525838723c */ /* 0x040fe60000001838 */
[----:B------:R-:W-:Y:S01]  /*2950*/  ISETP.GE.AND P2, PT, R164, UR14, PT ;  /* 0x0000000ea4007c0c */ /* 0x000fe2000bf46270 */
[----:B------:R-:W-:Y:S01]  /*2960*/  UIADD3 UR14, UR14, -0x40, URZ ;  /* 0xffffffc00e0e7890 */ /* 0x000fe2000fffe03f */
[----:B------:R-:W-:Y:S03]  /*2970*/  SEL R69, R69, RZ, !P0 ;  /* 0x000000ff45457207 */ /* 0x000fe60004000000 */
[C---:B------:R-:W-:Y:S03]  /*2980*/  HMMA.16816.F32 R60, R88.reuse, R84, R60 ;  /* 0x00000054583c723c */ /* 0x040fe6000000183c */
[----:B------:R-:W-:Y:S02]  /*2990*/  ISETP.NE.U32.AND P6, PT, R69, RZ, PT ;  /* 0x000000ff4500720c */ /* 0x000fe40003fc5070 */
[----:B------:R-:W-:Y:S02]  /*29a0*/  SEL R69, RZ, 0x10, P2 ;  /* 0x00000010ff457807 */ /* 0x000fe40001000000 */
[----:B------:R-:W-:Y:S01]  /*29b0*/  ISETP.NE.U32.AND P2, PT, R68, RZ, PT ;  /* 0x000000ff4400720c */ /* 0x000fe20003f45070 */
[----:B------:R-:W-:Y:S04]  /*29c0*/  HMMA.16816.F32 R64, R88, R86, R64 ;  /* 0x000000565840723c */ /* 0x000fe80000001840 */
[----:B------:R-:W-:Y:S02]  /*29d0*/  SEL R69, R69, RZ, !P0 ;  /* 0x000000ff45457207 */ /* 0x000fe40004000000 */
[----:B------:R-:W-:Y:S02]  /*29e0*/  IADD3 R70, P0, R139, UR6, RZ ;  /* 0x000000068b467c10 */ /* 0x000fe4000ff1e0ff */
[----:B------:R-:W-:Y:S01]  /*29f0*/  ISETP.NE.U32.AND P3, PT, R69, RZ, PT ;  /* 0x000000ff4500720c */ /* 0x000fe20003f65070 */
[----:B------:R-:W-:-:S01]  /*2a00*/  IMAD.U32 R69, RZ, RZ, UR13 ;  /* 0x0000000dff457e24 */ /* 0x000fc2000f8e00ff */
[C---:B-1----:R-:W-:Y:S05]  /*2a10*/  HMMA.16816.F32 R4, R92.reuse, R96, R4 ;  /* 0x000000605c04723c */ /* 0x042fea0000001804 */
[----:B------:R-:W-:Y:S01]  /*2a20*/  IADD3.X R71, R137, UR7, RZ, P0, !PT ;  /* 0x0000000789477c10 */ /* 0x000fe200087fe4ff */
[----:B------:R-:W-:Y:S01]  /*2a30*/  IMAD R76, R69, 0x4000, R123 ;  /* 0x00004000454c7824 */ /* 0x000fe200078e027b */
[----:B------:R-:W-:Y:S01]  /*2a40*/  IADD3 R68, P1, R140, UR6, RZ ;  /* 0x000000068c447c10 */ /* 0x000fe2000ff3e0ff */
[C---:B------:R-:W-:Y:S03]  /*2a50*/  HMMA.16816.F32 R8, R92.reuse, R98, R8 ;  /* 0x000000625c08723c */ /* 0x040fe60000001808 */
[----:B------:R-:W-:Y:S01]  /*2a60*/  @!PT LDS RZ, [RZ] ;  /* 0x00000000fffff984 */ /* 0x000fe20000000800 */
[----:B------:R-:W-:Y:S01]  /*2a70*/  @!PT LDS RZ, [RZ] ;  /* 0x00000000fffff984 */ /* 0x000fe20000000800 */
[----:B------:R-:W-:Y:S01]  /*2a80*/  @!PT LDS RZ, [RZ] ;  /* 0x00000000fffff984 */ /* 0x000fe20000000800 */
[----:B------:R1:W-:Y:S01]  /*2a90*/  LDGSTS.E.BYPASS.LTC128B.128 [R76], [R70.64], P6 ;  /* 0x00000000464c7fae */ /* 0x0003e2000b101d54 */
[----:B------:R-:W-:Y:S02]  /*2aa0*/  IADD3.X R69, R138, UR7, RZ, P1, !PT ;  /* 0x000000078a457c10 */ /* 0x000fe40008ffe4ff */
[----:B------:R-:W-:Y:S02]  /*2ab0*/  IADD3 R72, P0, R144, UR6, RZ ;  /* 0x0000000690487c10 */ /* 0x000fe4000ff1e0ff */
[C---:B------:R-:W-:Y:S02]  /*2ac0*/  HMMA.16816.F32 R12, R92.reuse, R100, R12 ;  /* 0x000000645c0c723c */ /* 0x040fe4000000180c */
[----:B------:R2:W-:Y:S02]  /*2ad0*/  LDGSTS.E.BYPASS.LTC128B.128 [R75], [R68.64], P6 ;  /* 0x00000000444b7fae */ /* 0x0005e4000b101d54 */
[----:B------:R-:W-:Y:S04]  /*2ae0*/  IADD3.X R73, R141, UR7, RZ, P0, !PT ;  /* 0x000000078d497c10 */ /* 0x000fe800087fe4ff */
[C---:B------:R-:W-:Y:S01]  /*2af0*/  HMMA.16816.F32 R16, R92.reuse, R102, R16 ;  /* 0x000000665c10723c */ /* 0x040fe20000001810 */
[----:B------:R4:W-:Y:S07]  /*2b00*/  LDGSTS.E.BYPASS.LTC128B.128 [R74], [R72.64], P6 ;  /* 0x00000000484a7fae */ /* 0x0009ee000b101d54 */
[C---:B------:R-:W-:Y:S04]  /*2b10*/  HMMA.16816.F32 R20, R92.reuse, R104, R20 ;  /* 0x000000685c14723c */ /* 0x040fe80000001814 */
[----:B-1----:R-:W-:Y:S04]  /*2b20*/  IADD3 R70, P0, R145, UR6, RZ ;  /* 0x0000000691467c10 */ /* 0x002fe8000ff1e0ff */
[C---:B------:R-:W-:Y:S04]  /*2b30*/  HMMA.16816.F32 R24, R92.reuse, R106, R24 ;  /* 0x0000006a5c18723c */ /* 0x040fe80000001818 */
[----:B------:R-:W-:Y:S01]  /*2b40*/  IADD3.X R71, R142, UR7, RZ, P0, !PT ;  /* 0x000000078e477c10 */ /* 0x000fe200087fe4ff */
[----:B--2---:R-:W-:Y:S01]  /*2b50*/  IMAD.U32 R69, RZ, RZ, UR13 ;  /* 0x0000000dff457e24 */ /* 0x004fe2000f8e00ff */
[----:B------:R-:W-:Y:S02]  /*2b60*/  IADD3 R68, P1, R146, UR6, RZ ;  /* 0x0000000692447c10 */ /* 0x000fe4000ff3e0ff */
[C---:B------:R-:W-:Y:S04]  /*2b70*/  HMMA.16816.F32 R28, R92.reuse, R108, R28 ;  /* 0x0000006c5c1c723c */ /* 0x040fe8000000181c */
[----:B------:R-:W-:Y:S01]  /*2b80*/  IMAD R76, R69, 0x4000, R120 ;  /* 0x00004000454c7824 */ /* 0x000fe200078e0278 */
[----:B------:R-:W-:Y:S01]  /*2b90*/  IADD3.X R69, R143, UR7, RZ, P1, !PT ;  /* 0x000000078f457c10 */ /* 0x000fe20008ffe4ff */
[----:B----4-:R-:W-:Y:S01]  /*2ba0*/  IMAD.U32 R73, RZ, RZ, UR13 ;  /* 0x0000000dff497e24 */ /* 0x010fe2000f8e00ff */
[----:B------:R-:W-:Y:S01]  /*2bb0*/  IADD3 R72, P0, R150, UR6, RZ ;  /* 0x0000000696487c10 */ /* 0x000fe2000ff1e0ff */
[----:B------:R-:W-:Y:S01]  /*2bc0*/  IMAD.U32 R74, RZ, RZ, UR13 ;  /* 0x0000000dff4a7e24 */ /* 0x000fe2000f8e00ff */
[----:B------:R1:W-:Y:S01]  /*2bd0*/  LDGSTS.E.BYPASS.LTC128B.128 [R76], [R70.64], P6 ;  /* 0x00000000464c7fae */ /* 0x0003e2000b101d54 */
[----:B------:R-:W-:Y:S03]  /*2be0*/  HMMA.16816.F32 R32, R92, R110, R32 ;  /* 0x0000006e5c20723c */ /* 0x000fe60000001820 */
[----:B------:R-:W-:Y:S01]  /*2bf0*/  IMAD R75, R73, 0x4000, R136 ;  /* 0x00004000494b7824 */ /* 0x000fe200078e0288 */
[----:B------:R-:W-:Y:S01]  /*2c00*/  IADD3.X R73, R147, UR7, RZ, P0, !PT ;  /* 0x0000000793497c10 */ /* 0x000fe200087fe4ff */
[----:B------:R-:W-:Y:S03]  /*2c10*/  IMAD R74, R74, 0x4000, R135 ;  /* 0x000040004a4a7824 */ /* 0x000fe600078e0287 */
[----:B------:R2:W-:Y:S01]  /*2c20*/  LDGSTS.E.BYPASS.LTC128B.128 [R75], [R68.64], P6 ;  /* 0x00000000444b7fae */ /* 0x0005e2000b101d54 */
[C---:B---3--:R-:W-:Y:S06]  /*2c30*/  HMMA.16816.F32 R36, R112.reuse, R96, R36 ;  /* 0x000000607024723c */ /* 0x048fec0000001824 */
[----:B------:R3:W-:Y:S02]  /*2c40*/  LDGSTS.E.BYPASS.LTC128B.128 [R74], [R72.64], P6 ;  /* 0x00000000484a7fae */ /* 0x0007e4000b101d54 */
[C---:B------:R-:W-:Y:S08]  /*2c50*/  HMMA.16816.F32 R40, R112.reuse, R98, R40 ;  /* 0x000000627028723c */ /* 0x040ff00000001828 */
[C---:B------:R-:W-:Y:S04]  /*2c60*/  HMMA.16816.F32 R44, R112.reuse, R100, R44 ;  /* 0x00000064702c723c */ /* 0x040fe8000000182c */
[----:B-1----:R-:W-:Y:S02]  /*2c70*/  IADD3 R70, P0, R151, UR6, RZ ;  /* 0x0000000697467c10 */ /* 0x002fe4000ff1e0ff */
[----:B------:R-:W-:Y:S02]  /*2c80*/  IADD3 R76, R122, UR17, RZ ;  /* 0x000000117a4c7c10 */ /* 0x000fe4000fffe0ff */
[----:B------:R-:W-:Y:S01]  /*2c90*/  IADD3.X R71, R148, UR7, RZ, P0, !PT ;  /* 0x0000000794477c10 */ /* 0x000fe200087fe4ff */
[C---:B------:R-:W-:Y:S03]  /*2ca0*/  HMMA.16816.F32 R48, R112.reuse, R102, R48 ;  /* 0x000000667030723c */ /* 0x040fe60000001830 */
[----:B--2---:R-:W-:Y:S01]  /*2cb0*/  IMAD.U32 R69, RZ, RZ, UR13 ;  /* 0x0000000dff457e24 */ /* 0x004fe2000f8e00ff */
[----:B------:R-:W-:Y:S01]  /*2cc0*/  IADD3 R68, P1, R152, UR6, RZ ;  /* 0x0000000698447c10 */ /* 0x000fe2000ff3e0ff */
[----:B------:R-:W-:Y:S02]  /*2cd0*/  UIADD3 UR6, UP0, UR6, 0x80, URZ ;  /* 0x0000008006067890 */ /* 0x000fe4000ff1e03f */
[----:B---3--:R-:W-:Y:S01]  /*2ce0*/  IMAD R73, R69, 0x4000, R134 ;  /* 0x0000400045497824 */ /* 0x008fe200078e0286 */
[----:B------:R-:W-:Y:S01]  /*2cf0*/  IADD3.X R69, R149, UR7, RZ, P1, !PT ;  /* 0x0000000795457c10 */ /* 0x000fe20008ffe4ff */
[C---:B------:R-:W-:Y:S01]  /*2d00*/  HMMA.16816.F32 R52, R112.reuse, R104, R52 ;  /* 0x000000687034723c */ /* 0x040fe20000001834 */
[----:B------:R-:W-:Y:S02]  /*2d10*/  UIADD3.X UR7, URZ, UR7, URZ, UP0, !UPT ;  /* 0x000000073f077290 */ /* 0x000fe400087fe43f */
[----:B------:R-:W-:Y:S01]  /*2d20*/  IMAD.U32 R72, RZ, RZ, UR13 ;  /* 0x0000000dff487e24 */ /* 0x000fe2000f8e00ff */
[----:B------:R1:W-:Y:S01]  /*2d30*/  LDGSTS.E.BYPASS.LTC128B.128 [R73], [R70.64], P6 ;  /* 0x0000000046497fae */ /* 0x0003e2000b101d54 */
[----:B------:R-:W-:Y:S02]  /*2d40*/  IADD3 R74, P0, R125, UR18, RZ ;  /* 0x000000127d4a7c10 */ /* 0x000fe4000ff1e0ff */
[----:B------:R-:W-:Y:S02]  /*2d50*/  IMAD R72, R72, 0x4000, R133 ;  /* 0x0000400048487824 */ /* 0x000fe400078e0285 */
[----:B------:R-:W-:Y:S01]  /*2d60*/  IADD3.X R75, R126, UR10, RZ, P0, !PT ;  /* 0x0000000a7e4b7c10 */ /* 0x000fe200087fe4ff */
[C---:B------:R-:W-:Y:S02]  /*2d70*/  HMMA.16816.F32 R56, R112.reuse, R106, R56 ;  /* 0x0000006a7038723c */ /* 0x040fe40000001838 */
[----:B------:R2:W-:Y:S06]  /*2d80*/  LDGSTS.E.BYPASS.LTC128B.128 [R72], [R68.64], P6 ;  /* 0x0000000044487fae */ /* 0x0005ec000b101d54 */
[C---:B------:R-:W-:Y:S01]  /*2d90*/  HMMA.16816.F32 R60, R112.reuse, R108, R60 ;  /* 0x0000006c703c723c */ /* 0x040fe2000000183c */
[----:B------:R-:W0:Y:S07]  /*2da0*/  LDGDEPBAR ;  /* 0x00000000000079af */ /* 0x000e2e0000000000 */
[----:B------:R-:W-:Y:S04]  /*2db0*/  HMMA.16816.F32 R64, R112, R110, R64 ;  /* 0x0000006e7040723c */ /* 0x000fe80000001840 */
[----:B-1----:R-:W-:Y:S04]  /*2dc0*/  IADD3 R70, P0, R129, UR18, RZ ;  /* 0x0000001281467c10 */ /* 0x002fe8000ff1e0ff */
[----:B------:R-:W-:Y:S02]  /*2dd0*/  IADD3.X R71, R130, UR10, RZ, P0, !PT ;  /* 0x0000000a82477c10 */ /* 0x000fe400087fe4ff */
[----:B------:R-:W-:Y:S02]  /*2de0*/  PLOP3.LUT P0, PT, PT, PT, UP2, 0x80, 0x0 ;  /* 0x000000000000781c */ /* 0x000fe40003f0f028 */
[----:B--2---:R-:W-:Y:S02]  /*2df0*/  IADD3 R68, R123, UR17, RZ ;  /* 0x000000117b447c10 */ /* 0x004fe4000fffe0ff */
[----:B------:R-:W-:Y:S03]  /*2e00*/  IADD3 R72, P1, R127, UR18, RZ ;  /* 0x000000127f487c10 */ /* 0x000fe6000ff3e0ff */
[----:B------:R1:W-:Y:S01]  /*2e10*/  LDGSTS.E.BYPASS.LTC128B.128 [R68], [R74.64], P5 ;  /* 0x000000004a447fae */ /* 0x0003e2000a901d54 */
[----:B------:R-:W-:Y:S06]  /*2e20*/  IADD3.X R73, R128, UR10, RZ, P1, !PT ;  /* 0x0000000a80497c10 */ /* 0x000fec0008ffe4ff */
[----:B------:R2:W-:Y:S01]  /*2e30*/  LDGSTS.E.BYPASS.LTC128B.128 [R76], [R72.64], P4 ;  /* 0x00000000484c7fae */ /* 0x0005e2000a101d54 */
[----:B-1----:R-:W-:Y:S02]  /*2e40*/  IADD3 R75, R121, UR17, RZ ;  /* 0x00000011794b7c10 */ /* 0x002fe4000fffe0ff */
[----:B------:R-:W-:Y:S01]  /*2e50*/  IADD3 R68, P5, R131, UR18, RZ ;  /* 0x0000001283447c10 */ /* 0x000fe2000ffbe0ff */
[----:B------:R-:W-:Y:S01]  /*2e60*/  UIADD3 UR18, UP1, UR18, UR9, URZ ;  /* 0x0000000912127290 */ /* 0x000fe2000ff3e03f */
[----:B------:R-:W-:Y:S02]  /*2e70*/  IADD3 R74, R120, UR17, RZ ;  /* 0x00000011784a7c10 */ /* 0x000fe4000fffe0ff */
[----:B------:R1:W-:Y:S01]  /*2e80*/  LDGSTS.E.BYPASS.LTC128B.128 [R75], [R70.64], P3 ;  /* 0x00000000464b7fae */ /* 0x0003e20009901d54 */
[----:B------:R-:W-:Y:S01]  /*2e90*/  IADD3.X R69, R132, UR10, RZ, P5, !PT ;  /* 0x0000000a84457c10 */ /* 0x000fe2000affe4ff */
[----:B------:R-:W-:Y:S05]  /*2ea0*/  UIADD3.X UR10, UR10, UR8, URZ, UP1, !UPT ;  /* 0x000000080a0a7290 */ /* 0x000fea0008ffe43f */
[----:B------:R1:W-:Y:S07]  /*2eb0*/  LDGSTS.E.BYPASS.LTC128B.128 [R74], [R68.64], P2 ;  /* 0x00000000444a7fae */ /* 0x0003ee0009101d54 */
[----:B------:R-:W0:Y:S01]  /*2ec0*/  LDGDEPBAR ;  /* 0x00000000000079af */ /* 0x000e220000000000 */
[----:B------:R-:W-:Y:S06]  /*2ed0*/  DEPBAR.LE SB0, 0x4 ;  /* 0x000081000000791a */ /* 0x000fec0000000000 */
[----:B------:R-:W-:Y:S07]  /*2ee0*/  BAR.SYNC.DEFER_BLOCKING 0x0 ;  /* 0x0000000000007b1d */ /* 0x000fee0000010000 */
[----:B-1----:R1:W3:Y:S07]  /*2ef0*/  LDSM.16.M88.4 R68, [R124+UR4] ;  /* 0x000000047c44783b */ /* 0x0022ee0008000200 */
[----:B------:R1:W3:Y:S07]  /*2f00*/  LDSM.16.M88.4 R88, [R124+UR4+0x2000] ;  /* 0x002000047c58783b */ /* 0x0002ee0008000200 */
[----:B--2---:R1:W3:Y:S07]  /*2f10*/  LDSM.16.MT88.4 R72, [R116+UR5] ;  /* 0x000000057448783b */ /* 0x0042ee0008004200 */
[----:B------:R1:W3:Y:S07]  /*2f20*/  LDSM.16.MT88.4 R76, [R3+UR5] ;  /* 0x00000005034c783b */ /* 0x0002ee0008004200 */
[----:B------:R1:W3:Y:S07]  /*2f30*/  LDSM.16.MT88.4 R80, [R2+UR5] ;  /* 0x000000050250783b */ /* 0x0002ee0008004200 */
[----:B------:R1:W3:Y:S01]  /*2f40*/  LDSM.16.MT88.4 R84, [R0+UR5] ;  /* 0x000000050054783b */ /* 0x0002e20008004200 */
[----:B------:R-:W-:-:S05]  /*2f50*/  @!P0 BRA `(.L_x_1) ;  /* 0xfffff3d000008947 */ /* 0x000fca000383ffff */
[----:B------:R-:W-:Y:S02]  /*2f60*/  F2FP.PACK_AB R12, R13, R12 ;  /* 0x0000000c0d0c723e */ /* 0x000fe400000000ff */
[----:B------:R-:W-:-:S02]  /*2f70*/  F2FP.PACK_AB R10, R11, R10 ;  /* 0x0000000a0b0a723e */ /* 0x000fc400000000ff */
[----:B------:R-:W-:Y:S02]  /*2f80*/  F2FP.PACK_AB R13, R9, R8 ;  /* 0x00000008090d723e */ /* 0x000fe400000000ff */
[----:B------:R-:W-:Y:S02]  /*2f90*/  F2FP.PACK_AB R66, R67, R66 ;  /* 0x000000424342723e */ /* 0x000fe400000000ff */
[----:B------:R-:W-:Y:S02]  /*2fa0*/  F2FP.PACK_AB R64, R65, R64 ;  /* 0x000000404140723e */ /* 0x000fe400000000ff */
[----:B------:R-:W-:Y:S02]  /*2fb0*/  F2FP.PACK_AB R62, R63, R62 ;  /* 0x0000003e3f3e723e */ /* 0x000fe400000000ff */
        /* <DEDUP_REMOVED lines=26> */
.L_x_0:
[----:B------:R-:W4:Y:S01]  /*3160*/  S2R R4, SR_TID.X ;  /* 0x0000000000047919 */ /* 0x000f220000002100 */
[----:B------:R-:W-:-:S04]  /*3170*/  DEPBAR.LE SB0, 0x0 ;  /* 0x000080000000791a */ /* 0x000fc80000000000 */
[----:B-1----:R-:W1:Y:S04]  /*3180*/  S2R R3, SR_TID.X ;  /* 0x0000000000037919 */ /* 0x002e680000002100 */
[----:B------:R-:W-:Y:S01]  /*3190*/  BAR.SYNC.DEFER_BLOCKING 0x0 ;  /* 0x0000000000007b1d */ /* 0x000fe20000010000 */
[----:B------:R-:W-:-:S04]  /*31a0*/  ISETP.GE.AND P6, PT, R153, c[0x0][0x17c], PT ;  /* 0x00005f0099007a0c */ /* 0x000fc80003fc6270 */
[----:B------:R-:W-:Y:S01]  /*31b0*/  ISETP.LT.AND P0, PT, R155, c[0x0][0x178], !P6 ;  /* 0x00005e009b007a0c */ /* 0x000fe20007701270 */
[----:B------:R-:W3:Y:S01]  /*31c0*/  S2R R2, SR_TID.X ;  /* 0x0000000000027919 */ /* 0x000ee20000002100 */
[----:B------:R-:W-:Y:S02]  /*31d0*/  ISETP.LT.AND P5, PT, R159, c[0x0][0x178], !P6 ;  /* 0x00005e009f007a0c */ /* 0x000fe400077a1270 */
[----:B------:R-:W-:Y:S02]  /*31e0*/  ISETP.LT.AND P4, PT, R160, c[0x0][0x178], !P6 ;  /* 0x00005e00a0007a0c */ /* 0x000fe40007781270 */
[----:B------:R-:W-:Y:S02]  /*31f0*/  ISETP.LT.AND P3, PT, R161, c[0x0][0x178], !P6 ;  /* 0x00005e00a1007a0c */ /* 0x000fe40007761270 */
[----:B------:R-:W-:Y:S02]  /*3200*/  ISETP.LT.AND P2, PT, R156, c[0x0][0x178], !P6 ;  /* 0x00005e009c007a0c */ /* 0x000fe40007741270 */
[----:B----4-:R-:W-:-:S02]  /*3210*/  SHF.R.U32.HI R4, RZ, 0x5, R4 ;  /* 0x00000005ff047819 */ /* 0x010fc40000011604 */
[----:B------:R-:W-:Y:S02]  /*3220*/  ISETP.LT.AND P1, PT, R157, c[0x0][0x178], !P6 ;  /* 0x00005e009d007a0c */ /* 0x000fe40007721270 */
[----:B------:R-:W-:Y:S02]  /*3230*/  SGXT.U32 R4, R4, 0x2 ;  /* 0x000000020404781a */ /* 0x000fe40000000000 */
[----:B-1----:R-:W-:Y:S02]  /*3240*/  LOP3.LUT R3, R3, 0x1f, RZ, 0xc0, !PT ;  /* 0x0000001f03037812 */ /* 0x002fe400078ec0ff */
[----:B------:R-:W-:-:S04]  /*3250*/  SHF.L.U32 R0, R4, 0x4, RZ ;  /* 0x0000000404007819 */ /* 0x000fc800000006ff */
[----:B------:R-:W-:Y:S02]  /*3260*/  LEA.HI R0, R3, R0, RZ, 0x1e ;  /* 0x0000000003007211 */ /* 0x000fe400078ff0ff */
[----:B------:R-:W-:Y:S02]  /*3270*/  SHF.R.U32.HI R3, RZ, 0x3, R3 ;  /* 0x00000003ff037819 */ /* 0x000fe40000011603 */
[----:B---3--:R-:W-:-:S04]  /*3280*/  SHF.L.U32 R2, R2, 0x1, RZ ;  /* 0x0000000102027819 */ /* 0x008fc800000006ff */
[----:B------:R-:W-:-:S05]  /*3290*/  LOP3.LUT R2, R2, 0x6, RZ, 0xc0, !PT ;  /* 0x0000000602027812 */ /* 0x000fca00078ec0ff */
[----:B------:R-:W-:Y:S01]  /*32a0*/  IMAD R0, R0, 0x48, R2 ;  /* 0x0000004800007824 */ /* 0x000fe200078e0202 */
[----:B------:R-:W-:Y:S02]  /*32b0*/  LEA R2, R4, R3, 0x2 ;  /* 0x0000000304027211 */ /* 0x000fe400078e10ff */
[----:B------:R-:W1:Y:S02]  /*32c0*/  S2R R4, SR_TID.X ;  /* 0x0000000000047919 */ /* 0x000e640000002100 */
[----:B------:R-:W-:-:S05]  /*32d0*/  SHF.L.U32 R0, R0, 0x1, RZ ;  /* 0x0000000100007819 */ /* 0x000fca00000006ff */
[----:B------:R-:W-:Y:S04]  /*32e0*/  STS [R0], R11 ;  /* 0x0000000b00007388 */ /* 0x000fe80000000800 */
[----:B------:R-:W-:Y:S04]  /*32f0*/  STS [R0+0x480], R9 ;  /* 0x0004800900007388 */ /* 0x000fe80000000800 */
[----:B------:R-:W-:Y:S04]  /*3300*/  STS [R0+0x10], R13 ;  /* 0x0000100d00007388 */ /* 0x000fe80000000800 */
[----:B------:R-:W-:Y:S04]  /*3310*/  STS [R0+0x490], R10 ;  /* 0x0004900a00007388 */ /* 0x000fe80000000800 */
[----:B------:R-:W-:Y:S01]  /*3320*/  STS [R0+0x20], R12 ;  /* 0x0000200c00007388 */ /* 0x000fe20000000800 */
[----:B-1----:R-:W-:-:S03]  /*3330*/  LOP3.LUT R4, R4, 0x7, RZ, 0xc0, !PT ;  /* 0x0000000704047812 */ /* 0x002fc600078ec0ff */
[----:B------:R-:W-:Y:S02]  /*3340*/  STS [R0+0x4a0], R14 ;  /* 0x0004a00e00007388 */ /* 0x000fe40000000800 */
[----:B------:R-:W-:Y:S02]  /*3350*/  IMAD R2, R2, 0x9, R4 ;  /* 0x0000000902027824 */ /* 0x000fe400078e0204 */
[----:B------:R-:W-:Y:S03]  /*3360*/  STS [R0+0x30], R16 ;  /* 0x0000301000007388 */ /* 0x000fe60000000800 */
[----:B------:R-:W-:Y:S01]  /*3370*/  SHF.L.U32 R2, R2, 0x3, RZ ;  /* 0x0000000302027819 */ /* 0x000fe200000006ff */
[----:B------:R-:W-:Y:S03]  /*3380*/  STS [R0+0x4b0], R18 ;  /* 0x0004b01200007388 */ /* 0x000fe60000000800 */
[----:B------:R-:W-:Y:S01]  /*3390*/  SHF.L.U32 R32, R2, 0x1, RZ ;  /* 0x0000000102207819 */ /* 0x000fe200000006ff */
[----:B------:R-:W-:Y:S01]  /*33a0*/  STS [R0+0x40], R20 ;  /* 0x0000401400007388 */ /* 0x000fe20000000800 */
[----:B------:R-:W-:-:S03]  /*33b0*/  IMAD R2, R155, c[0x0][0x18c], RZ ;  /* 0x000063009b027a24 */ /* 0x000fc600078e02ff */
[----:B------:R-:W-:Y:S04]  /*33c0*/  STS [R0+0x4c0], R22 ;  /* 0x0004c01600007388 */ /* 0x000fe80000000800 */
[----:B------:R-:W-:Y:S04]  /*33d0*/  STS [R0+0x50], R24 ;  /* 0x0000501800007388 */ /* 0x000fe80000000800 */
[----:B------:R-:W-:Y:S04]  /*33e0*/  STS [R0+0x4d0], R26 ;  /* 0x0004d01a00007388 */ /* 0x000fe80000000800 */
[----:B------:R-:W-:Y:S04]  /*33f0*/  STS [R0+0x60], R28 ;  /* 0x0000601c00007388 */ /* 0x000fe80000000800 */
[----:B------:R-:W-:Y:S04]  /*3400*/  STS [R0+0x4e0], R30 ;  /* 0x0004e01e00007388 */ /* 0x000fe80000000800 */
[----:B------:R1:W-:Y:S04]  /*3410*/  STS [R0+0x70], R33 ;  /* 0x0000702100007388 */ /* 0x0003e80000000800 */
[----:B------:R3:W-:Y:S04]  /*3420*/  STS [R0+0x4f0], R34 ;  /* 0x0004f02200007388 */ /* 0x0007e80000000800 */
[----:B------:R-:W-:Y:S01]  /*3430*/  BAR.SYNC.DEFER_BLOCKING 0x0 ;  /* 0x0000000000007b1d */ /* 0x000fe20000010000 */
[----:B-1----:R-:W-:Y:S01]  /*3440*/  MOV R33, 0x2 ;  /* 0x0000000200217802 */ /* 0x002fe20000000f00 */
[----:B---3--:R-:W-:-:S04]  /*3450*/  IMAD R34, R156, c[0x0][0x18c], RZ ;  /* 0x000063009c227a24 */ /* 0x008fc800078e02ff */
[-C--:B------:R-:W-:Y:S01]  /*3460*/  IMAD.WIDE R2, R2, R33.reuse, c[0x0][0x170] ;  /* 0x00005c0002027625 */ /* 0x080fe200078e0221 */
[----:B------:R-:W1:Y:S03]  /*3470*/  LDS.128 R28, [R32] ;  /* 0x00000000201c7984 */ /* 0x000e660000000c00 */
[----:B------:R-:W-:Y:S01]  /*3480*/  IMAD.WIDE R34, R34, R33, c[0x0][0x170] ;  /* 0x00005c0022227625 */ /* 0x000fe200078e0221 */
[----:B------:R-:W3:Y:S03]  /*3490*/  LDS.128 R24, [R32+0x900] ;  /* 0x0009000020187984 */ /* 0x000ee60000000c00 */
[----:B------:R-:W-:Y:S01]  /*34a0*/  IMAD.WIDE R2, R153, 0x2, R2 ;  /* 0x0000000299027825 */ /* 0x000fe200078e0202 */
[----:B------:R-:W4:Y:S04]  /*34b0*/  LDS.128 R20, [R32+0x1200] ;  /* 0x0012000020147984 */ /* 0x000f280000000c00 */
[----:B------:R-:W2:Y:S04]  /*34c0*/  LDS.128 R16, [R32+0x1b00] ;  /* 0x001b000020107984 */ /* 0x000ea80000000c00 */
[----:B------:R-:W-:Y:S06]  /*34d0*/  BAR.SYNC.DEFER_BLOCKING 0x0 ;  /* 0x0000000000007b1d */ /* 0x000fec0000010000 */
[----:B------:R1:W-:Y:S04]  /*34e0*/  STS [R0], R36 ;  /* 0x0000002400007388 */ /* 0x0003e80000000800 */
[----:B------:R2:W-:Y:S04]  /*34f0*/  STS [R0+0x480], R38 ;  /* 0x0004802600007388 */ /* 0x0005e80000000800 */
[----:B------:R-:W-:Y:S04]  /*3500*/  STS [R0+0x10], R40 ;  /* 0x0000102800007388 */ /* 0x000fe80000000800 */
[----:B------:R-:W-:Y:S04]  /*3510*/  STS [R0+0x490], R42 ;  /* 0x0004902a00007388 */ /* 0x000fe80000000800 */
[----:B------:R-:W-:Y:S04]  /*3520*/  STS [R0+0x20], R44 ;  /* 0x0000202c00007388 */ /* 0x000fe80000000800 */
[----:B------:R-:W-:Y:S04]  /*3530*/  STS [R0+0x4a0], R46 ;  /* 0x0004a02e00007388 */ /* 0x000fe80000000800 */
[----:B------:R-:W-:Y:S01]  /*3540*/  STS [R0+0x30], R48 ;  /* 0x0000303000007388 */ /* 0x000fe20000000800 */
[----:B-1----:R-:W-:-:S03]  /*3550*/  IMAD R36, R157, c[0x0][0x18c], RZ ;  /* 0x000063009d247a24 */ /* 0x002fc600078e02ff */
[----:B------:R-:W-:Y:S01]  /*3560*/  STS [R0+0x4b0], R50 ;  /* 0x0004b03200007388 */ /* 0x000fe20000000800 */
[----:B--2---:R-:W-:Y:S02]  /*3570*/  IMAD R38, R158, c[0x0][0x18c], RZ ;  /* 0x000063009e267a24 */ /* 0x004fe400078e02ff */
[-C--:B------:R-:W-:Y:S01]  /*3580*/  IMAD.WIDE R36, R36, R33.reuse, c[0x0][0x170] ;  /* 0x00005c0024247625 */ /* 0x080fe200078e0221 */
[----:B------:R-:W-:Y:S03]  /*3590*/  STS [R0+0x40], R52 ;  /* 0x0000403400007388 */ /* 0x000fe60000000800 */
[----:B------:R-:W-:Y:S01]  /*35a0*/  IMAD.WIDE R38, R38, R33, c[0x0][0x170] ;  /* 0x00005c0026267625 */ /* 0x000fe200078e0221 */
[----:B------:R-:W-:Y:S04]  /*35b0*/  STS [R0+0x4c0], R54 ;  /* 0x0004c03600007388 */ /* 0x000fe80000000800 */
[----:B------:R-:W-:Y:S04]  /*35c0*/  STS [R0+0x50], R56 ;  /* 0x0000503800007388 */ /* 0x000fe80000000800 */
[----:B------:R-:W-:Y:S04]  /*35d0*/  STS [R0+0x4d0], R58 ;  /* 0x0004d03a00007388 */ /* 0x000fe80000000800 */
[----:B------:R-:W-:Y:S04]  /*35e0*/  STS [R0+0x60], R60 ;  /* 0x0000603c00007388 */ /* 0x000fe80000000800 */
[----:B------:R-:W-:Y:S04]  /*35f0*/  STS [R0+0x4e0], R62 ;  /* 0x0004e03e00007388 */ /* 0x000fe80000000800 */
[----:B------:R-:W-:Y:S04]  /*3600*/  STS [R0+0x70], R64 ;  /* 0x0000704000007388 */ /* 0x000fe80000000800 */
[----:B------:R1:W-:Y:S04]  /*3610*/  STS [R0+0x4f0], R66 ;  /* 0x0004f04200007388 */ /* 0x0003e80000000800 */
[----:B------:R-:W-:Y:S01]  /*3620*/  BAR.SYNC.DEFER_BLOCKING 0x0 ;  /* 0x0000000000007b1d */ /* 0x000fe20000010000 */
[----:B-1----:R-:W-:-:S05]  /*3630*/  IMAD R0, R162, c[0x0][0x18c], RZ ;  /* 0x00006300a2007a24 */ /* 0x002fca00078e02ff */
[----:B------:R-:W1:Y:S04]  /*3640*/  LDS.128 R12, [R32] ;  /* 0x00000000200c7984 */ /* 0x000e680000000c00 */
[----:B------:R-:W2:Y:S04]  /*3650*/  LDS.128 R8, [R32+0x900] ;  /* 0x0009000020087984 */ /* 0x000ea80000000c00 */
[----:B------:R-:W1:Y:S04]  /*3660*/  LDS.128 R4, [R32+0x1200] ;  /* 0x0012000020047984 */ /* 0x000e680000000c00 */
[----:B------:R2:W-:Y:S01]  /*3670*/  @P0 STG.E.128 [R2.64], R28 ;  /* 0x0000001c02000986 */ /* 0x0005e2000c101d14 */
[----:B------:R-:W-:-:S02]  /*3680*/  ISETP.LT.AND P0, PT, R158, c[0x0][0x178], !P6 ;  /* 0x00005e009e007a0c */ /* 0x000fc40007701270 */
[----:B------:R-:W-:Y:S01]  /*3690*/  ISETP.LT.AND P6, PT, R162, c[0x0][0x178], !P6 ;  /* 0x00005e00a2007a0c */ /* 0x000fe200077c1270 */
[----:B--2---:R-:W-:Y:S02]  /*36a0*/  IMAD R2, R159, c[0x0][0x18c], RZ ;  /* 0x000063009f027a24 */ /* 0x004fe400078e02ff */
[----:B------:R-:W-:Y:S02]  /*36b0*/  IMAD R30, R160, c[0x0][0x18c], RZ ;  /* 0x00006300a01e7a24 */ /* 0x000fe400078e02ff */
[----:B------:R-:W-:-:S04]  /*36c0*/  IMAD.WIDE R2, R2, R33, c[0x0][0x170] ;  /* 0x00005c0002027625 */ /* 0x000fc800078e0221 */
[----:B------:R-:W-:Y:S02]  /*36d0*/  IMAD R28, R161, c[0x0][0x18c], RZ ;  /* 0x00006300a11c7a24 */ /* 0x000fe400078e02ff */
[----:B------:R-:W-:-:S04]  /*36e0*/  IMAD.WIDE R30, R30, R33, c[0x0][0x170] ;  /* 0x00005c001e1e7625 */ /* 0x000fc800078e0221 */
[----:B------:R-:W-:-:S04]  /*36f0*/  IMAD.WIDE R28, R28, R33, c[0x0][0x170] ;  /* 0x00005c001c1c7625 */ /* 0x000fc800078e0221 */
[----:B------:R-:W-:-:S04]  /*3700*/  IMAD.WIDE R2, R153, 0x2, R2 ;  /* 0x0000000299027825 */ /* 0x000fc800078e0202 */
[C---:B------:R-:W-:Y:S01]  /*3710*/  IMAD.WIDE R30, R153.reuse, 0x2, R30 ;  /* 0x00000002991e7825 */ /* 0x040fe200078e021e */
[----:B---3--:R2:W-:Y:S03]  /*3720*/  @P5 STG.E.128 [R2.64], R24 ;  /* 0x0000001802005986 */ /* 0x0085e6000c101d14 */
[C---:B------:R-:W-:Y:S01]  /*3730*/  IMAD.WIDE R28, R153.reuse, 0x2, R28 ;  /* 0x00000002991c7825 */ /* 0x040fe200078e021c */
[----:B----4-:R-:W-:Y:S04]  /*3740*/  @P4 STG.E.128 [R30.64], R20 ;  /* 0x000000141e004986 */ /* 0x010fe8000c101d14 */
[----:B------:R-:W-:Y:S01]  /*3750*/  @P3 STG.E.128 [R28.64], R16 ;  /* 0x000000101c003986 */ /* 0x000fe2000c101d14 */
[----:B--2---:R-:W-:-:S04]  /*3760*/  IMAD.WIDE R26, R153, 0x2, R34 ;  /* 0x00000002991a7825 */ /* 0x004fc800078e0222 */
[C---:B------:R-:W-:Y:S01]  /*3770*/  IMAD.WIDE R24, R153.reuse, 0x2, R36 ;  /* 0x0000000299187825 */ /* 0x040fe200078e0224 */
[----:B-1----:R-:W-:Y:S03]  /*3780*/  @P2 STG.E.128 [R26.64], R12 ;  /* 0x0000000c1a002986 */ /* 0x002fe6000c101d14 */
[----:B------:R-:W-:Y:S01]  /*3790*/  IMAD.WIDE R2, R153, 0x2, R38 ;  /* 0x0000000299027825 */ /* 0x000fe200078e0226 */
[----:B------:R-:W-:Y:S04]  /*37a0*/  @P1 STG.E.128 [R24.64], R8 ;  /* 0x0000000818001986 */ /* 0x000fe8000c101d14 */
[----:B------:R1:W-:Y:S02]  /*37b0*/  @P0 STG.E.128 [R2.64], R4 ;  /* 0x0000000402000986 */ /* 0x0003e4000c101d14 */
[----:B-1----:R-:W-:-:S06]  /*37c0*/  IMAD.WIDE R2, R0, R33, c[0x0][0x170] ;  /* 0x00005c0000027625 */ /* 0x002fcc00078e0221 */
[----:B------:R-:W-:Y:S01]  /*37d0*/  IMAD.WIDE R2, R153, 0x2, R2 ;  /* 0x0000000299027825 */ /* 0x000fe200078e0202 */
[----:B------:R-:W-:Y:S06]  /*37e0*/  @!P6 EXIT ;  /* 0x000000000000e94d */ /* 0x000fec0003800000 */
[----:B------:R-:W1:Y:S04]  /*37f0*/  LDS.128 R4, [R32+0x1b00] ;  /* 0x001b000020047984 */ /* 0x000e680000000c00 */
[----:B-1----:R-:W-:Y:S01]  /*3800*/  STG.E.128 [R2.64], R4 ;  /* 0x0000000402007986 */ /* 0x002fe2000c101d14 */
[----:B------:R-:W-:Y:S05]  /*3810*/  EXIT ;  /* 0x000000000000794d */ /* 0x000fea0003800000 */
.L_x_2:
[----:B------:R-:W-:-:S00]  /*3820*/  BRA `(.L_x_2) ;  /* 0xfffffff000007947 */ /* 0x000fc0000383ffff */
[----:B------:R-:W-:-:S00]  /*3830*/  NOP ;  /* 0x0000000000007918 */ /* 0x000fc00000000000 */
        /* <DEDUP_REMOVED lines=12> */
.L_x_3:


//--------------------- .nv.shared.matmul_kernel  --------------------------
	.section	.nv.shared.matmul_kernel,"aw",@nobits
	.sectionflags	@""
	.align	16
